//
// Generated by NVIDIA NVVM Compiler
//
// Compiler Build ID: CL-36424714
// Cuda compilation tools, release 13.0, V13.0.88
// Based on NVVM 20.0.0
//

.version 9.0
.target sm_100
.address_size 64

	// .globl	candidate6
// _ZZ10candidate6E15pad_temp_shared has been demoted
// _ZZ10candidate6E13kernel_shared has been demoted

.visible .entry candidate6(
	.param .u64 .ptr .align 1 candidate6_param_0,
	.param .u64 .ptr .align 1 candidate6_param_1,
	.param .u64 .ptr .align 1 candidate6_param_2
)
.maxntid 256
{
	.local .align 8 .b8 	__local_depot0[392];
	.reg .b64 	%SP;
	.reg .b64 	%SPL;
	.reg .pred 	%p<130>;
	.reg .b16 	%rs<249>;
	.reg .b32 	%r<337>;
	.reg .b32 	%f<322>;
	.reg .b64 	%rd<167>;
	// demoted variable
	.shared .align 4 .b8 _ZZ10candidate6E15pad_temp_shared[26880];
	// demoted variable
	.shared .align 4 .b8 _ZZ10candidate6E13kernel_shared[3072];
	mov.u64 	%SPL, __local_depot0;
	ld.param.u64 	%rd12, [candidate6_param_0];
	cvta.to.global.u64 	%rd1, %rd12;
	add.u64 	%rd2, %SPL, 0;
	add.s64 	%rd3, %rd2, 220;
	mov.f32 	%f61, 0f00000000;
	st.local.v2.f32 	[%rd2], {%f61, %f61};
	st.local.v2.f32 	[%rd2+200], {%f61, %f61};
	st.local.v2.f32 	[%rd2+8], {%f61, %f61};
	st.local.v2.f32 	[%rd2+208], {%f61, %f61};
	st.local.v2.f32 	[%rd2+16], {%f61, %f61};
	st.local.v2.f32 	[%rd2+216], {%f61, %f61};
	st.local.v2.f32 	[%rd2+24], {%f61, %f61};
	st.local.v2.f32 	[%rd2+224], {%f61, %f61};
	st.local.v2.f32 	[%rd2+32], {%f61, %f61};
	st.local.v2.f32 	[%rd2+232], {%f61, %f61};
	st.local.v2.f32 	[%rd2+40], {%f61, %f61};
	st.local.v2.f32 	[%rd2+240], {%f61, %f61};
	st.local.v2.f32 	[%rd2+48], {%f61, %f61};
	st.local.v2.f32 	[%rd2+248], {%f61, %f61};
	st.local.v2.f32 	[%rd2+56], {%f61, %f61};
	st.local.v2.f32 	[%rd2+256], {%f61, %f61};
	st.local.v2.f32 	[%rd2+64], {%f61, %f61};
	st.local.v2.f32 	[%rd2+264], {%f61, %f61};
	st.local.v2.f32 	[%rd2+72], {%f61, %f61};
	st.local.v2.f32 	[%rd2+272], {%f61, %f61};
	st.local.v2.f32 	[%rd2+80], {%f61, %f61};
	st.local.v2.f32 	[%rd2+280], {%f61, %f61};
	st.local.v2.f32 	[%rd2+88], {%f61, %f61};
	st.local.v2.f32 	[%rd2+288], {%f61, %f61};
	st.local.v2.f32 	[%rd2+96], {%f61, %f61};
	st.local.v2.f32 	[%rd2+296], {%f61, %f61};
	st.local.v2.f32 	[%rd2+104], {%f61, %f61};
	st.local.v2.f32 	[%rd2+304], {%f61, %f61};
	st.local.v2.f32 	[%rd2+112], {%f61, %f61};
	st.local.v2.f32 	[%rd2+312], {%f61, %f61};
	st.local.v2.f32 	[%rd2+120], {%f61, %f61};
	st.local.v2.f32 	[%rd2+320], {%f61, %f61};
	st.local.v2.f32 	[%rd2+128], {%f61, %f61};
	st.local.v2.f32 	[%rd2+328], {%f61, %f61};
	st.local.v2.f32 	[%rd2+136], {%f61, %f61};
	st.local.v2.f32 	[%rd2+336], {%f61, %f61};
	st.local.v2.f32 	[%rd2+144], {%f61, %f61};
	st.local.v2.f32 	[%rd2+344], {%f61, %f61};
	st.local.v2.f32 	[%rd2+152], {%f61, %f61};
	st.local.v2.f32 	[%rd2+352], {%f61, %f61};
	st.local.v2.f32 	[%rd2+160], {%f61, %f61};
	st.local.v2.f32 	[%rd2+360], {%f61, %f61};
	st.local.v2.f32 	[%rd2+168], {%f61, %f61};
	st.local.v2.f32 	[%rd2+368], {%f61, %f61};
	st.local.v2.f32 	[%rd2+176], {%f61, %f61};
	st.local.v2.f32 	[%rd2+376], {%f61, %f61};
	st.local.v2.f32 	[%rd2+184], {%f61, %f61};
	st.local.v2.f32 	[%rd2+192], {%f61, %f61};
	st.local.v2.f32 	[%rd2+384], {%f61, %f61};
	mov.u32 	%r44, %ctaid.x;
	shr.u32 	%r45, %r44, 2;
	and.b32  	%r46, %r45, 3;
	mul.lo.s32 	%r47, %r46, 28;
	mov.u32 	%r1, %tid.x;
	cvt.u16.u32 	%rs20, %r1;
	shr.u16 	%rs21, %rs20, 2;
	mul.lo.s16 	%rs22, %rs21, 37;
	shr.u16 	%rs23, %rs22, 8;
	cvt.u32.u16 	%r48, %rs23;
	or.b32  	%r2, %r47, %r48;
	and.b32  	%r49, %r44, 3;
	mul.lo.s32 	%r3, %r49, 28;
	mul.lo.s16 	%rs24, %rs23, 28;
	sub.s16 	%rs1, %rs20, %rs24;
	mul.lo.s32 	%r4, %r46, 3136;
	mul.wide.u16 	%r5, %rs23, 112;
	add.s32 	%r50, %r3, %r4;
	add.s32 	%r51, %r50, -113;
	shl.b32 	%r52, %r1, 2;
	mov.u32 	%r53, _ZZ10candidate6E15pad_temp_shared;
	add.s32 	%r6, %r53, %r52;
	add.s16 	%rs25, %rs20, 4;
	mul.hi.u16 	%rs26, %rs25, 2341;
	mul.lo.s16 	%rs27, %rs26, 28;
	sub.s16 	%rs2, %rs25, %rs27;
	cvt.u32.u16 	%r54, %rs2;
	or.b16  	%rs28, %rs20, 256;
	mul.hi.u16 	%rs29, %rs28, 2341;
	mul.lo.s16 	%rs30, %rs29, 112;
	cvt.u32.u16 	%r55, %rs30;
	add.s32 	%r56, %r51, %r54;
	add.s32 	%r7, %r56, %r55;
	add.s16 	%rs31, %rs20, 8;
	mul.hi.u16 	%rs32, %rs31, 2341;
	mul.lo.s16 	%rs33, %rs32, 28;
	sub.s16 	%rs3, %rs31, %rs33;
	cvt.u32.u16 	%r57, %rs3;
	or.b16  	%rs34, %rs20, 512;
	mul.hi.u16 	%rs35, %rs34, 2341;
	mul.lo.s16 	%rs36, %rs35, 112;
	cvt.u32.u16 	%r58, %rs36;
	add.s32 	%r59, %r51, %r57;
	add.s32 	%r8, %r59, %r58;
	shr.u32 	%r60, %r1, 2;
	setp.lt.u32 	%p8, %r1, 72;
	selp.b32 	%r61, 192, 238, %p8;
	add.s32 	%r62, %r61, %r60;
	cvt.u16.u32 	%rs37, %r62;
	and.b16  	%rs38, %rs37, 255;
	mul.lo.s16 	%rs39, %rs38, 37;
	shr.u16 	%rs40, %rs39, 8;
	sub.s16 	%rs41, %rs37, %rs40;
	and.b16  	%rs42, %rs41, 254;
	shr.u16 	%rs43, %rs42, 1;
	add.s16 	%rs44, %rs43, %rs40;
	shr.u16 	%rs45, %rs44, 2;
	cvt.u32.u16 	%r63, %rs45;
	or.b32  	%r64, %r47, %r63;
	setp.ne.s32 	%p9, %r64, 0;
	add.s32 	%r65, %r47, %r63;
	setp.lt.u32 	%p10, %r65, 113;
	and.pred  	%p1, %p9, %p10;
	add.s16 	%rs46, %rs20, 12;
	mul.hi.u16 	%rs47, %rs46, 2341;
	mul.lo.s16 	%rs48, %rs47, 28;
	sub.s16 	%rs4, %rs46, %rs48;
	cvt.u32.u16 	%r67, %rs4;
	setp.gt.u32 	%p11, %r1, 71;
	mul.wide.u16 	%r68, %rs45, 112;
	selp.b32 	%r69, 12431, -113, %p11;
	add.s32 	%r70, %r50, %r69;
	add.s32 	%r71, %r70, %r67;
	add.s32 	%r9, %r71, %r68;
	add.s16 	%rs49, %rs20, 16;
	mul.hi.u16 	%rs50, %rs49, 2341;
	mul.lo.s16 	%rs51, %rs50, 28;
	sub.s16 	%rs5, %rs49, %rs51;
	cvt.u16.u32 	%rs52, %r60;
	mul.lo.s16 	%rs53, %rs52, 147;
	add.s16 	%rs54, %rs53, 6762;
	shr.u16 	%rs6, %rs54, 10;
	add.s16 	%rs55, %rs20, 20;
	mul.hi.u16 	%rs56, %rs55, 2341;
	mul.lo.s16 	%rs57, %rs56, 28;
	sub.s16 	%rs7, %rs55, %rs57;
	mul.lo.s16 	%rs58, %rs52, 37;
	add.s16 	%rs59, %rs58, 4070;
	shr.u16 	%rs60, %rs59, 8;
	sub.s16 	%rs61, %rs52, %rs60;
	add.s16 	%rs62, %rs61, 110;
	and.b16  	%rs63, %rs62, 254;
	shr.u16 	%rs64, %rs63, 1;
	add.s16 	%rs65, %rs64, %rs60;
	shr.u16 	%rs8, %rs65, 2;
	setp.lt.u32 	%p12, %r1, 144;
	selp.b32 	%r72, 174, 220, %p12;
	add.s32 	%r73, %r72, %r60;
	cvt.u16.u32 	%rs66, %r73;
	and.b16  	%rs67, %rs66, 255;
	mul.lo.s16 	%rs68, %rs67, 37;
	shr.u16 	%rs69, %rs68, 8;
	sub.s16 	%rs70, %rs66, %rs69;
	and.b16  	%rs71, %rs70, 254;
	shr.u16 	%rs72, %rs71, 1;
	add.s16 	%rs73, %rs72, %rs69;
	shr.u16 	%rs74, %rs73, 2;
	cvt.u32.u16 	%r74, %rs74;
	or.b32  	%r75, %r47, %r74;
	setp.ne.s32 	%p13, %r75, 0;
	add.s32 	%r76, %r47, %r74;
	setp.lt.u32 	%p14, %r76, 113;
	and.pred  	%p2, %p13, %p14;
	add.s16 	%rs75, %rs20, 24;
	mul.hi.u16 	%rs76, %rs75, 2341;
	mul.lo.s16 	%rs77, %rs76, 28;
	sub.s16 	%rs9, %rs75, %rs77;
	cvt.u32.u16 	%r10, %rs9;
	or.b16  	%rs78, %rs20, 1536;
	mul.hi.u16 	%rs79, %rs78, 1249;
	shr.u16 	%rs80, %rs79, 4;
	mul.lo.s16 	%rs81, %rs80, 12544;
	cvt.u32.u16 	%r78, %rs81;
	mul.wide.u16 	%r79, %rs74, 112;
	add.s32 	%r11, %r51, %r10;
	add.s32 	%r80, %r11, %r78;
	add.s32 	%r12, %r80, %r79;
	add.s16 	%rs82, %rs58, 3404;
	shr.u16 	%rs83, %rs82, 8;
	sub.s16 	%rs84, %rs52, %rs83;
	add.s16 	%rs85, %rs84, 92;
	and.b16  	%rs86, %rs85, 254;
	shr.u16 	%rs87, %rs86, 1;
	add.s16 	%rs88, %rs87, %rs83;
	shr.u16 	%rs10, %rs88, 2;
	setp.lt.u32 	%p15, %r1, 216;
	selp.b32 	%r81, 156, 202, %p15;
	add.s32 	%r82, %r81, %r60;
	cvt.u16.u32 	%rs89, %r82;
	and.b16  	%rs90, %rs89, 255;
	mul.lo.s16 	%rs91, %rs90, 37;
	shr.u16 	%rs92, %rs91, 8;
	sub.s16 	%rs93, %rs89, %rs92;
	and.b16  	%rs94, %rs93, 254;
	shr.u16 	%rs95, %rs94, 1;
	add.s16 	%rs96, %rs95, %rs92;
	shr.u16 	%rs97, %rs96, 2;
	cvt.u32.u16 	%r83, %rs97;
	or.b32  	%r84, %r47, %r83;
	setp.eq.s32 	%p16, %r84, 0;
	add.s32 	%r85, %r47, %r83;
	setp.gt.u32 	%p17, %r85, 112;
	or.pred  	%p3, %p16, %p17;
	or.b16  	%rs98, %rs20, 2304;
	mul.hi.u16 	%rs99, %rs98, 2497;
	shr.u16 	%rs100, %rs99, 5;
	mul.lo.s16 	%rs101, %rs100, 12544;
	cvt.u32.u16 	%r87, %rs101;
	mul.wide.u16 	%r88, %rs97, 112;
	add.s32 	%r89, %r59, %r87;
	add.s32 	%r13, %r89, %r88;
	add.s16 	%rs102, %rs53, 1470;
	shr.u16 	%rs11, %rs102, 10;
	add.s16 	%rs103, %rs58, 2738;
	shr.u16 	%rs104, %rs103, 8;
	sub.s16 	%rs105, %rs52, %rs104;
	add.s16 	%rs106, %rs105, 74;
	and.b16  	%rs107, %rs106, 254;
	shr.u16 	%rs108, %rs107, 1;
	add.s16 	%rs109, %rs108, %rs104;
	shr.u16 	%rs12, %rs109, 2;
	add.s16 	%rs110, %rs52, -118;
	and.b16  	%rs111, %rs110, 255;
	mul.lo.s16 	%rs112, %rs111, 37;
	shr.u16 	%rs113, %rs112, 8;
	sub.s16 	%rs114, %rs110, %rs113;
	and.b16  	%rs115, %rs114, 254;
	shr.u16 	%rs116, %rs115, 1;
	add.s16 	%rs117, %rs116, %rs113;
	shr.u16 	%rs13, %rs117, 2;
	setp.lt.u32 	%p18, %r1, 32;
	selp.b32 	%r90, 202, 248, %p18;
	add.s32 	%r91, %r90, %r60;
	cvt.u16.u32 	%rs118, %r91;
	and.b16  	%rs119, %rs118, 255;
	mul.lo.s16 	%rs120, %rs119, 37;
	shr.u16 	%rs121, %rs120, 8;
	sub.s16 	%rs122, %rs118, %rs121;
	and.b16  	%rs123, %rs122, 254;
	shr.u16 	%rs124, %rs123, 1;
	add.s16 	%rs125, %rs124, %rs121;
	shr.u16 	%rs126, %rs125, 2;
	cvt.u32.u16 	%r92, %rs126;
	or.b32  	%r93, %r47, %r92;
	setp.ne.s32 	%p19, %r93, 0;
	add.s32 	%r94, %r47, %r92;
	setp.lt.u32 	%p20, %r94, 113;
	and.pred  	%p4, %p19, %p20;
	or.b16  	%rs127, %rs20, 3328;
	mul.hi.u16 	%rs128, %rs127, 2497;
	shr.u16 	%rs129, %rs128, 5;
	mov.b16 	%rs130, 12544;
	mov.b32 	%r96, {%rs130, %rs126};
	cvt.u32.u16 	%r97, %rs129;
	prmt.b32 	%r98, %r97, 112, 0x3340U;
	prmt.b32 	%r99, %r100, %r101, 0x3340U;
	prmt.b32 	%r102, %r98, %r99, 0x5410U;
	mov.b32 	%r332, 0;
	dp2a.lo.u32.u32 	%r14, %r96, %r102, %r332;
	add.s16 	%rs131, %rs58, 4440;
	shr.u16 	%rs132, %rs131, 8;
	sub.s16 	%rs133, %rs52, %rs132;
	add.s16 	%rs134, %rs133, 120;
	and.b16  	%rs135, %rs134, 254;
	shr.u16 	%rs136, %rs135, 1;
	add.s16 	%rs137, %rs136, %rs132;
	shr.u16 	%rs14, %rs137, 2;
	setp.lt.u32 	%p21, %r1, 104;
	selp.b32 	%r103, 184, 230, %p21;
	add.s32 	%r104, %r103, %r60;
	cvt.u16.u32 	%rs138, %r104;
	and.b16  	%rs139, %rs138, 255;
	mul.lo.s16 	%rs140, %rs139, 37;
	shr.u16 	%rs141, %rs140, 8;
	sub.s16 	%rs142, %rs138, %rs141;
	and.b16  	%rs143, %rs142, 254;
	shr.u16 	%rs144, %rs143, 1;
	add.s16 	%rs145, %rs144, %rs141;
	shr.u16 	%rs146, %rs145, 2;
	cvt.u32.u16 	%r105, %rs146;
	or.b32  	%r106, %r47, %r105;
	setp.eq.s32 	%p22, %r106, 0;
	add.s32 	%r107, %r47, %r105;
	setp.gt.u32 	%p23, %r107, 112;
	or.pred  	%p5, %p22, %p23;
	or.b16  	%rs147, %rs20, 4096;
	mul.hi.u16 	%rs148, %rs147, 9987;
	shr.u16 	%rs149, %rs148, 7;
	mov.b32 	%r109, {%rs130, %rs146};
	cvt.u32.u16 	%r110, %rs149;
	prmt.b32 	%r111, %r110, 112, 0x3340U;
	prmt.b32 	%r112, %r111, %r99, 0x5410U;
	dp2a.lo.u32.u32 	%r15, %r109, %r112, %r332;
	add.s16 	%rs150, %rs53, 5586;
	shr.u16 	%rs15, %rs150, 10;
	add.s16 	%rs151, %rs58, 3774;
	shr.u16 	%rs152, %rs151, 8;
	sub.s16 	%rs153, %rs52, %rs152;
	add.s16 	%rs154, %rs153, 102;
	and.b16  	%rs155, %rs154, 254;
	shr.u16 	%rs156, %rs155, 1;
	add.s16 	%rs157, %rs156, %rs152;
	shr.u16 	%rs16, %rs157, 2;
	setp.lt.u32 	%p24, %r1, 176;
	selp.b32 	%r113, 166, 212, %p24;
	add.s32 	%r114, %r113, %r60;
	cvt.u16.u32 	%rs158, %r114;
	and.b16  	%rs159, %rs158, 255;
	mul.lo.s16 	%rs160, %rs159, 37;
	shr.u16 	%rs161, %rs160, 8;
	sub.s16 	%rs162, %rs158, %rs161;
	and.b16  	%rs163, %rs162, 254;
	shr.u16 	%rs164, %rs163, 1;
	add.s16 	%rs165, %rs164, %rs161;
	shr.u16 	%rs166, %rs165, 2;
	cvt.u32.u16 	%r115, %rs166;
	or.b32  	%r116, %r47, %r115;
	setp.eq.s32 	%p25, %r116, 0;
	add.s32 	%r117, %r47, %r115;
	setp.gt.u32 	%p26, %r117, 112;
	or.pred  	%p6, %p25, %p26;
	or.b16  	%rs167, %rs20, 4864;
	mul.hi.u16 	%rs168, %rs167, 9987;
	shr.u16 	%rs169, %rs168, 7;
	mov.b32 	%r119, {%rs130, %rs166};
	cvt.u32.u16 	%r120, %rs169;
	prmt.b32 	%r121, %r120, 112, 0x3340U;
	prmt.b32 	%r122, %r121, %r99, 0x5410U;
	dp2a.lo.u32.u32 	%r16, %r119, %r122, %r332;
	add.s16 	%rs170, %rs53, 2940;
	shr.u16 	%rs17, %rs170, 10;
	setp.lt.u32 	%p27, %r1, 248;
	selp.b32 	%r123, 148, 194, %p27;
	add.s32 	%r124, %r123, %r60;
	cvt.u16.u32 	%rs171, %r124;
	and.b16  	%rs172, %rs171, 255;
	mul.lo.s16 	%rs173, %rs172, 37;
	shr.u16 	%rs174, %rs173, 8;
	sub.s16 	%rs175, %rs171, %rs174;
	and.b16  	%rs176, %rs175, 254;
	shr.u16 	%rs177, %rs176, 1;
	add.s16 	%rs178, %rs177, %rs174;
	shr.u16 	%rs179, %rs178, 2;
	cvt.u32.u16 	%r125, %rs179;
	or.b32  	%r126, %r47, %r125;
	setp.eq.s32 	%p28, %r126, 0;
	add.s32 	%r127, %r47, %r125;
	setp.gt.u32 	%p29, %r127, 112;
	or.pred  	%p7, %p28, %p29;
	or.b16  	%rs180, %rs20, 5632;
	mul.hi.u16 	%rs181, %rs180, 9987;
	shr.u16 	%rs182, %rs181, 7;
	mov.b32 	%r129, {%rs130, %rs179};
	cvt.u32.u16 	%r130, %rs182;
	prmt.b32 	%r131, %r130, 112, 0x3340U;
	prmt.b32 	%r132, %r131, %r99, 0x5410U;
	dp2a.lo.u32.u32 	%r17, %r129, %r132, %r332;
	add.s16 	%rs183, %rs53, 294;
	shr.u16 	%rs184, %rs183, 10;
	cvt.u32.u16 	%r133, %rs184;
	or.b32  	%r18, %r47, %r133;
	mul.wide.u16 	%r19, %rs184, 112;
	add.s16 	%rs185, %rs58, 2442;
	shr.u16 	%rs186, %rs185, 8;
	sub.s16 	%rs187, %rs52, %rs186;
	add.s16 	%rs188, %rs187, 66;
	and.b16  	%rs189, %rs188, 254;
	shr.u16 	%rs190, %rs189, 1;
	add.s16 	%rs191, %rs190, %rs186;
	shr.u16 	%rs18, %rs191, 2;
	add.s16 	%rs192, %rs52, -126;
	and.b16  	%rs193, %rs192, 255;
	mul.lo.s16 	%rs194, %rs193, 37;
	shr.u16 	%rs195, %rs194, 8;
	sub.s16 	%rs196, %rs192, %rs195;
	and.b16  	%rs197, %rs196, 254;
	shr.u16 	%rs198, %rs197, 1;
	add.s16 	%rs199, %rs198, %rs195;
	shr.u16 	%rs19, %rs199, 2;
	add.s16 	%rs200, %rs52, -62;
	and.b16  	%rs201, %rs200, 255;
	mul.lo.s16 	%rs202, %rs201, 37;
	shr.u16 	%rs203, %rs202, 8;
	sub.s16 	%rs204, %rs200, %rs203;
	and.b16  	%rs205, %rs204, 254;
	shr.u16 	%rs206, %rs205, 1;
	add.s16 	%rs207, %rs206, %rs203;
	shr.u16 	%rs208, %rs207, 2;
	cvt.u32.u16 	%r134, %rs208;
	add.s32 	%r20, %r47, %r134;
	or.b16  	%rs209, %rs20, 6656;
	mul.hi.u16 	%rs210, %rs209, 9987;
	shr.u16 	%rs211, %rs210, 7;
	mov.b32 	%r135, {%rs130, %rs208};
	cvt.u32.u16 	%r136, %rs211;
	prmt.b32 	%r137, %r136, 112, 0x3340U;
	prmt.b32 	%r138, %r137, %r99, 0x5410U;
	dp2a.lo.u32.u32 	%r21, %r135, %r138, %r332;
	shr.u32 	%r139, %r44, 4;
	mul.lo.s32 	%r140, %r139, 36864;
	mul.lo.s16 	%rs212, %rs20, 171;
	shr.u16 	%rs213, %rs212, 12;
	mul.wide.u16 	%r141, %rs213, 1152;
	add.s32 	%r142, %r141, %r140;
	mul.lo.s16 	%rs214, %rs213, 24;
	sub.s16 	%rs215, %rs20, %rs214;
	mul.lo.s16 	%rs216, %rs215, 3;
	cvt.u32.u16 	%r143, %rs216;
	and.b32  	%r144, %r143, 255;
	or.b32  	%r22, %r142, %r144;
	mul.hi.u16 	%rs217, %rs28, 2731;
	mul.lo.s16 	%rs218, %rs217, 1152;
	cvt.u32.u16 	%r145, %rs218;
	add.s32 	%r146, %r140, %r145;
	mul.hi.u16 	%rs219, %rs49, 2731;
	mul.lo.s16 	%rs220, %rs219, 24;
	sub.s16 	%rs221, %rs49, %rs220;
	mul.lo.s16 	%rs222, %rs221, 3;
	cvt.u32.u16 	%r147, %rs222;
	or.b32  	%r23, %r146, %r147;
	mul.hi.u16 	%rs223, %rs34, 2731;
	mul.lo.s16 	%rs224, %rs223, 1152;
	cvt.u32.u16 	%r148, %rs224;
	add.s32 	%r149, %r140, %r148;
	mul.hi.u16 	%rs225, %rs31, 2731;
	mul.lo.s16 	%rs226, %rs225, 24;
	sub.s16 	%rs227, %rs31, %rs226;
	mul.lo.s16 	%rs228, %rs227, 3;
	cvt.u32.u16 	%r150, %rs228;
	or.b32  	%r24, %r149, %r150;
	shr.u32 	%r151, %r1, 1;
	and.b32  	%r152, %r151, 3;
	and.b32  	%r153, %r1, 1;
	setp.eq.b32 	%p30, %r153, 1;
	selp.b32 	%r154, 7, 0, %p30;
	mad.lo.s32 	%r25, %r152, 196, %r154;
	shr.u32 	%r155, %r1, 3;
	mul.lo.s32 	%r26, %r155, 24;
	not.pred 	%p41, %p1;
	cvt.u64.u16 	%rd24, %rs5;
	not.pred 	%p51, %p2;
	cvt.u64.u16 	%rd46, %rs1;
	and.b64  	%rd47, %rd46, 255;
	not.pred 	%p74, %p4;
$L__BB0_1:
	mul.lo.s32 	%r28, %r332, 100352;
	mov.b32 	%r333, 0;
	add.s32 	%r182, %r9, %r28;
	cvt.u64.u32 	%rd23, %r28;
	add.s32 	%r196, %r12, %r28;
	add.s32 	%r208, %r13, %r28;
	add.s32 	%r177, %r8, %r28;
	add.s32 	%r173, %r7, %r28;
$L__BB0_2:
	cvt.u32.u16 	%r157, %rs1;
	and.b32  	%r30, %r157, 255;
	setp.eq.s32 	%p31, %r2, 0;
	bar.sync 	0;
	mov.f32 	%f294, 0f00000000;
	@%p31 bra 	$L__BB0_5;
	add.s32 	%r159, %r333, %r3;
	or.b32  	%r161, %r159, %r30;
	setp.eq.s32 	%p32, %r161, 0;
	sub.s32 	%r162, 113, %r30;
	setp.ge.u32 	%p33, %r159, %r162;
	or.pred  	%p34, %p32, %p33;
	@%p34 bra 	$L__BB0_5;
	add.s32 	%r163, %r3, %r4;
	add.s32 	%r164, %r163, %r30;
	add.s32 	%r165, %r164, %r5;
	add.s32 	%r166, %r165, %r28;
	add.s32 	%r167, %r166, %r333;
	add.s32 	%r168, %r167, -113;
	mul.wide.s32 	%rd14, %r168, 4;
	add.s64 	%rd15, %rd1, %rd14;
	ld.global.nc.f32 	%f294, [%rd15];
$L__BB0_5:
	st.shared.f32 	[%r6], %f294;
	add.s32 	%r31, %r333, %r3;
	cvt.u32.u16 	%r170, %rs2;
	or.b32  	%r171, %r31, %r170;
	setp.eq.s32 	%p35, %r171, 0;
	sub.s32 	%r172, 112, %r170;
	setp.gt.u32 	%p36, %r31, %r172;
	or.pred  	%p37, %p35, %p36;
	mov.f32 	%f295, 0f00000000;
	@%p37 bra 	$L__BB0_7;
	add.s32 	%r174, %r173, %r333;
	mul.wide.u32 	%rd16, %r174, 4;
	add.s64 	%rd17, %rd1, %rd16;
	ld.global.nc.f32 	%f295, [%rd17];
$L__BB0_7:
	st.shared.f32 	[%r6+1024], %f295;
	cvt.u32.u16 	%r175, %rs3;
	or.b32  	%r32, %r31, %r175;
	setp.eq.s32 	%p38, %r32, 0;
	sub.s32 	%r176, 112, %r175;
	setp.gt.u32 	%p39, %r31, %r176;
	or.pred  	%p40, %p38, %p39;
	mov.f32 	%f296, 0f00000000;
	@%p40 bra 	$L__BB0_9;
	add.s32 	%r178, %r177, %r333;
	mul.wide.u32 	%rd18, %r178, 4;
	add.s64 	%rd19, %rd1, %rd18;
	ld.global.nc.f32 	%f296, [%rd19];
$L__BB0_9:
	st.shared.f32 	[%r6+2048], %f296;
	mov.f32 	%f297, 0f00000000;
	@%p41 bra 	$L__BB0_12;
	cvt.u32.u16 	%r179, %rs4;
	or.b32  	%r180, %r31, %r179;
	setp.eq.s32 	%p42, %r180, 0;
	sub.s32 	%r181, 113, %r179;
	setp.ge.u32 	%p43, %r31, %r181;
	or.pred  	%p44, %p42, %p43;
	@%p44 bra 	$L__BB0_12;
	add.s32 	%r183, %r182, %r333;
	mul.wide.s32 	%rd20, %r183, 4;
	add.s64 	%rd21, %rd1, %rd20;
	ld.global.nc.f32 	%f297, [%rd21];
$L__BB0_12:
	st.shared.f32 	[%r6+3072], %f297;
	cvt.u32.u16 	%r184, %rs5;
	or.b32  	%r185, %r31, %r184;
	setp.eq.s32 	%p45, %r185, 0;
	sub.s32 	%r186, 113, %r184;
	setp.ge.u32 	%p46, %r31, %r186;
	mov.f32 	%f298, 0f00000000;
	or.pred  	%p47, %p45, %p46;
	@%p47 bra 	$L__BB0_14;
	cvt.u64.u32 	%rd22, %r333;
	add.s32 	%r187, %r3, %r4;
	cvt.u64.u32 	%rd25, %r187;
	add.s64 	%rd26, %rd25, %rd24;
	cvt.u32.u16 	%r188, %rs6;
	mul.wide.u32 	%rd27, %r188, 112;
	add.s64 	%rd28, %rd26, %rd27;
	add.s64 	%rd29, %rd28, %rd23;
	add.s64 	%rd30, %rd29, %rd22;
	shl.b64 	%rd31, %rd30, 2;
	add.s64 	%rd32, %rd1, %rd31;
	ld.global.nc.f32 	%f298, [%rd32+49724];
$L__BB0_14:
	st.shared.f32 	[%r6+4096], %f298;
	cvt.u32.u16 	%r189, %rs7;
	or.b32  	%r33, %r31, %r189;
	setp.eq.s32 	%p48, %r33, 0;
	sub.s32 	%r190, 112, %r189;
	setp.gt.u32 	%p49, %r31, %r190;
	or.pred  	%p50, %p48, %p49;
	mov.f32 	%f299, 0f00000000;
	@%p50 bra 	$L__BB0_16;
	cvt.u64.u32 	%rd33, %r333;
	cvt.u64.u32 	%rd34, %r28;
	cvt.u64.u16 	%rd35, %rs7;
	add.s32 	%r191, %r3, %r4;
	cvt.u64.u32 	%rd36, %r191;
	add.s64 	%rd37, %rd36, %rd35;
	cvt.u32.u16 	%r192, %rs8;
	mul.wide.u32 	%rd38, %r192, 112;
	add.s64 	%rd39, %rd37, %rd38;
	add.s64 	%rd40, %rd39, %rd34;
	add.s64 	%rd41, %rd40, %rd33;
	shl.b64 	%rd42, %rd41, 2;
	add.s64 	%rd43, %rd1, %rd42;
	ld.global.nc.f32 	%f299, [%rd43+49724];
$L__BB0_16:
	st.shared.f32 	[%r6+5120], %f299;
	mov.f32 	%f300, 0f00000000;
	@%p51 bra 	$L__BB0_19;
	or.b32  	%r194, %r31, %r10;
	setp.eq.s32 	%p52, %r194, 0;
	sub.s32 	%r195, 113, %r10;
	setp.ge.u32 	%p53, %r31, %r195;
	or.pred  	%p54, %p52, %p53;
	@%p54 bra 	$L__BB0_19;
	add.s32 	%r197, %r196, %r333;
	mul.wide.u32 	%rd44, %r197, 4;
	add.s64 	%rd45, %rd1, %rd44;
	ld.global.nc.f32 	%f300, [%rd45];
$L__BB0_19:
	st.shared.f32 	[%r6+6144], %f300;
	or.b32  	%r199, %r31, %r30;
	setp.eq.s32 	%p55, %r199, 0;
	sub.s32 	%r200, 113, %r30;
	setp.ge.u32 	%p56, %r31, %r200;
	add.s32 	%r201, %r3, %r4;
	cvt.u64.u32 	%rd4, %r201;
	cvt.u64.u32 	%rd48, %r5;
	add.s64 	%rd49, %rd4, %rd47;
	cvt.u64.u32 	%rd5, %r28;
	add.s64 	%rd50, %rd49, %rd48;
	cvt.u64.u32 	%rd6, %r333;
	add.s64 	%rd51, %rd50, %rd5;
	add.s64 	%rd52, %rd51, %rd6;
	shl.b64 	%rd53, %rd52, 2;
	add.s64 	%rd7, %rd1, %rd53;
	mov.f32 	%f301, 0f00000000;
	or.pred  	%p57, %p55, %p56;
	@%p57 bra 	$L__BB0_21;
	ld.global.nc.f32 	%f301, [%rd7+101692];
$L__BB0_21:
	st.shared.f32 	[%r6+7168], %f301;
	cvt.u32.u16 	%r202, %rs2;
	or.b32  	%r203, %r31, %r202;
	setp.eq.s32 	%p58, %r203, 0;
	sub.s32 	%r204, 112, %r202;
	setp.gt.u32 	%p59, %r31, %r204;
	or.pred  	%p60, %p58, %p59;
	mov.f32 	%f302, 0f00000000;
	@%p60 bra 	$L__BB0_23;
	cvt.u64.u16 	%rd54, %rs2;
	add.s64 	%rd55, %rd4, %rd54;
	cvt.u32.u16 	%r205, %rs10;
	mul.wide.u32 	%rd56, %r205, 112;
	add.s64 	%rd57, %rd55, %rd56;
	add.s64 	%rd58, %rd57, %rd5;
	add.s64 	%rd59, %rd58, %rd6;
	shl.b64 	%rd60, %rd59, 2;
	add.s64 	%rd61, %rd1, %rd60;
	ld.global.nc.f32 	%f302, [%rd61+99900];
$L__BB0_23:
	cvt.u32.u16 	%r206, %rs3;
	sub.s32 	%r207, 112, %r206;
	setp.gt.u32 	%p61, %r31, %r207;
	setp.eq.s32 	%p62, %r32, 0;
	st.shared.f32 	[%r6+8192], %f302;
	or.pred  	%p63, %p3, %p62;
	or.pred  	%p64, %p63, %p61;
	mov.f32 	%f303, 0f00000000;
	@%p64 bra 	$L__BB0_25;
	add.s32 	%r209, %r208, %r333;
	mul.wide.u32 	%rd62, %r209, 4;
	add.s64 	%rd63, %rd1, %rd62;
	ld.global.nc.f32 	%f303, [%rd63];
$L__BB0_25:
	st.shared.f32 	[%r6+9216], %f303;
	cvt.u32.u16 	%r210, %rs4;
	or.b32  	%r211, %r31, %r210;
	setp.eq.s32 	%p65, %r211, 0;
	sub.s32 	%r212, 113, %r210;
	setp.ge.u32 	%p66, %r31, %r212;
	mov.f32 	%f304, 0f00000000;
	or.pred  	%p67, %p65, %p66;
	@%p67 bra 	$L__BB0_27;
	cvt.u64.u16 	%rd64, %rs4;
	add.s64 	%rd65, %rd4, %rd64;
	cvt.u32.u16 	%r213, %rs11;
	mul.wide.u32 	%rd66, %r213, 112;
	add.s64 	%rd67, %rd65, %rd66;
	add.s64 	%rd68, %rd67, %rd5;
	add.s64 	%rd69, %rd68, %rd6;
	shl.b64 	%rd70, %rd69, 2;
	add.s64 	%rd71, %rd1, %rd70;
	ld.global.nc.f32 	%f304, [%rd71+150076];
$L__BB0_27:
	st.shared.f32 	[%r6+10240], %f304;
	cvt.u32.u16 	%r214, %rs5;
	or.b32  	%r215, %r31, %r214;
	setp.eq.s32 	%p68, %r215, 0;
	sub.s32 	%r216, 113, %r214;
	setp.ge.u32 	%p69, %r31, %r216;
	mov.f32 	%f305, 0f00000000;
	or.pred  	%p70, %p68, %p69;
	@%p70 bra 	$L__BB0_29;
	cvt.u64.u16 	%rd72, %rs5;
	add.s64 	%rd73, %rd4, %rd72;
	cvt.u32.u16 	%r217, %rs12;
	mul.wide.u32 	%rd74, %r217, 112;
	add.s64 	%rd75, %rd73, %rd74;
	add.s64 	%rd76, %rd75, %rd5;
	add.s64 	%rd77, %rd76, %rd6;
	shl.b64 	%rd78, %rd77, 2;
	add.s64 	%rd79, %rd1, %rd78;
	ld.global.nc.f32 	%f305, [%rd79+150076];
$L__BB0_29:
	st.shared.f32 	[%r6+11264], %f305;
	setp.eq.s32 	%p71, %r33, 0;
	cvt.u32.u16 	%r218, %rs7;
	sub.s32 	%r219, 112, %r218;
	setp.gt.u32 	%p72, %r31, %r219;
	or.pred  	%p73, %p71, %p72;
	mov.f32 	%f306, 0f00000000;
	@%p73 bra 	$L__BB0_31;
	cvt.u64.u16 	%rd80, %rs7;
	add.s64 	%rd81, %rd4, %rd80;
	cvt.u32.u16 	%r220, %rs13;
	mul.wide.u32 	%rd82, %r220, 112;
	add.s64 	%rd83, %rd81, %rd82;
	add.s64 	%rd84, %rd83, %rd5;
	add.s64 	%rd85, %rd84, %rd6;
	shl.b64 	%rd86, %rd85, 2;
	add.s64 	%rd87, %rd1, %rd86;
	ld.global.nc.f32 	%f306, [%rd87+150076];
$L__BB0_31:
	st.shared.f32 	[%r6+12288], %f306;
	mov.f32 	%f307, 0f00000000;
	@%p74 bra 	$L__BB0_34;
	or.b32  	%r222, %r31, %r10;
	setp.eq.s32 	%p75, %r222, 0;
	sub.s32 	%r223, 113, %r10;
	setp.ge.u32 	%p76, %r31, %r223;
	or.pred  	%p77, %p75, %p76;
	@%p77 bra 	$L__BB0_34;
	add.s32 	%r224, %r28, %r333;
	add.s32 	%r225, %r224, %r11;
	add.s32 	%r226, %r225, %r14;
	mul.wide.u32 	%rd88, %r226, 4;
	add.s64 	%rd89, %rd1, %rd88;
	ld.global.nc.f32 	%f307, [%rd89];
$L__BB0_34:
	st.shared.f32 	[%r6+13312], %f307;
	cvt.u32.u16 	%r227, %rs1;
	and.b32  	%r228, %r227, 255;
	or.b32  	%r229, %r31, %r228;
	setp.eq.s32 	%p78, %r229, 0;
	sub.s32 	%r230, 113, %r228;
	setp.ge.u32 	%p79, %r31, %r230;
	mov.f32 	%f308, 0f00000000;
	or.pred  	%p80, %p78, %p79;
	@%p80 bra 	$L__BB0_36;
	ld.global.nc.f32 	%f308, [%rd7+203836];
$L__BB0_36:
	st.shared.f32 	[%r6+14336], %f308;
	cvt.u32.u16 	%r231, %rs2;
	or.b32  	%r232, %r31, %r231;
	setp.eq.s32 	%p81, %r232, 0;
	sub.s32 	%r233, 112, %r231;
	setp.gt.u32 	%p82, %r31, %r233;
	or.pred  	%p83, %p81, %p82;
	mov.f32 	%f309, 0f00000000;
	@%p83 bra 	$L__BB0_38;
	cvt.u64.u16 	%rd90, %rs2;
	add.s64 	%rd91, %rd4, %rd90;
	cvt.u32.u16 	%r234, %rs14;
	mul.wide.u32 	%rd92, %r234, 112;
	add.s64 	%rd93, %rd91, %rd92;
	add.s64 	%rd94, %rd93, %rd5;
	add.s64 	%rd95, %rd94, %rd6;
	shl.b64 	%rd96, %rd95, 2;
	add.s64 	%rd97, %rd1, %rd96;
	ld.global.nc.f32 	%f309, [%rd97+200252];
$L__BB0_38:
	cvt.u32.u16 	%r235, %rs3;
	sub.s32 	%r236, 112, %r235;
	setp.gt.u32 	%p84, %r31, %r236;
	setp.eq.s32 	%p85, %r32, 0;
	st.shared.f32 	[%r6+15360], %f309;
	or.pred  	%p86, %p5, %p85;
	or.pred  	%p87, %p86, %p84;
	mov.f32 	%f310, 0f00000000;
	@%p87 bra 	$L__BB0_40;
	add.s32 	%r237, %r3, %r4;
	cvt.u32.u16 	%r238, %rs3;
	add.s32 	%r239, %r237, %r238;
	add.s32 	%r240, %r28, %r333;
	add.s32 	%r241, %r239, %r240;
	add.s32 	%r242, %r241, %r15;
	add.s32 	%r243, %r242, -113;
	mul.wide.u32 	%rd98, %r243, 4;
	add.s64 	%rd99, %rd1, %rd98;
	ld.global.nc.f32 	%f310, [%rd99];
$L__BB0_40:
	st.shared.f32 	[%r6+16384], %f310;
	cvt.u32.u16 	%r244, %rs4;
	or.b32  	%r245, %r31, %r244;
	setp.eq.s32 	%p88, %r245, 0;
	sub.s32 	%r246, 113, %r244;
	setp.ge.u32 	%p89, %r31, %r246;
	mov.f32 	%f311, 0f00000000;
	or.pred  	%p90, %p88, %p89;
	@%p90 bra 	$L__BB0_42;
	cvt.u64.u16 	%rd100, %rs4;
	add.s64 	%rd101, %rd4, %rd100;
	cvt.u32.u16 	%r247, %rs15;
	mul.wide.u32 	%rd102, %r247, 112;
	add.s64 	%rd103, %rd101, %rd102;
	add.s64 	%rd104, %rd103, %rd5;
	add.s64 	%rd105, %rd104, %rd6;
	shl.b64 	%rd106, %rd105, 2;
	add.s64 	%rd107, %rd1, %rd106;
	ld.global.nc.f32 	%f311, [%rd107+250428];
$L__BB0_42:
	st.shared.f32 	[%r6+17408], %f311;
	cvt.u32.u16 	%r248, %rs5;
	or.b32  	%r249, %r31, %r248;
	setp.eq.s32 	%p91, %r249, 0;
	sub.s32 	%r250, 113, %r248;
	setp.ge.u32 	%p92, %r31, %r250;
	mov.f32 	%f312, 0f00000000;
	or.pred  	%p93, %p91, %p92;
	@%p93 bra 	$L__BB0_44;
	cvt.u64.u16 	%rd108, %rs5;
	add.s64 	%rd109, %rd4, %rd108;
	cvt.u32.u16 	%r251, %rs16;
	mul.wide.u32 	%rd110, %r251, 112;
	add.s64 	%rd111, %rd109, %rd110;
	add.s64 	%rd112, %rd111, %rd5;
	add.s64 	%rd113, %rd112, %rd6;
	shl.b64 	%rd114, %rd113, 2;
	add.s64 	%rd115, %rd1, %rd114;
	ld.global.nc.f32 	%f312, [%rd115+250428];
$L__BB0_44:
	cvt.u32.u16 	%r252, %rs7;
	sub.s32 	%r253, 112, %r252;
	setp.gt.u32 	%p94, %r31, %r253;
	setp.eq.s32 	%p95, %r33, 0;
	st.shared.f32 	[%r6+18432], %f312;
	or.pred  	%p96, %p6, %p95;
	or.pred  	%p97, %p96, %p94;
	mov.f32 	%f313, 0f00000000;
	@%p97 bra 	$L__BB0_46;
	add.s32 	%r254, %r3, %r4;
	cvt.u32.u16 	%r255, %rs7;
	add.s32 	%r256, %r254, %r255;
	add.s32 	%r257, %r28, %r333;
	add.s32 	%r258, %r256, %r257;
	add.s32 	%r259, %r258, %r16;
	add.s32 	%r260, %r259, -113;
	mul.wide.u32 	%rd116, %r260, 4;
	add.s64 	%rd117, %rd1, %rd116;
	ld.global.nc.f32 	%f313, [%rd117];
$L__BB0_46:
	st.shared.f32 	[%r6+19456], %f313;
	or.b32  	%r262, %r31, %r10;
	setp.eq.s32 	%p98, %r262, 0;
	sub.s32 	%r263, 113, %r10;
	setp.ge.u32 	%p99, %r31, %r263;
	mov.f32 	%f314, 0f00000000;
	or.pred  	%p100, %p98, %p99;
	@%p100 bra 	$L__BB0_48;
	cvt.u64.u16 	%rd118, %rs9;
	add.s64 	%rd119, %rd4, %rd118;
	cvt.u32.u16 	%r264, %rs17;
	mul.wide.u32 	%rd120, %r264, 112;
	add.s64 	%rd121, %rd119, %rd120;
	add.s64 	%rd122, %rd121, %rd5;
	add.s64 	%rd123, %rd122, %rd6;
	shl.b64 	%rd124, %rd123, 2;
	add.s64 	%rd125, %rd1, %rd124;
	ld.global.nc.f32 	%f314, [%rd125+300604];
$L__BB0_48:
	st.shared.f32 	[%r6+20480], %f314;
	cvt.u32.u16 	%r265, %rs1;
	and.b32  	%r266, %r265, 255;
	or.b32  	%r267, %r31, %r266;
	setp.eq.s32 	%p101, %r267, 0;
	sub.s32 	%r268, 113, %r266;
	setp.ge.u32 	%p102, %r31, %r268;
	mov.f32 	%f315, 0f00000000;
	or.pred  	%p103, %p101, %p102;
	@%p103 bra 	$L__BB0_50;
	ld.global.nc.f32 	%f315, [%rd7+305980];
$L__BB0_50:
	cvt.u32.u16 	%r269, %rs2;
	sub.s32 	%r270, 112, %r269;
	setp.gt.u32 	%p104, %r31, %r270;
	or.b32  	%r271, %r31, %r269;
	setp.eq.s32 	%p105, %r271, 0;
	st.shared.f32 	[%r6+21504], %f315;
	or.pred  	%p106, %p7, %p105;
	or.pred  	%p107, %p106, %p104;
	mov.f32 	%f316, 0f00000000;
	@%p107 bra 	$L__BB0_52;
	add.s32 	%r272, %r3, %r4;
	add.s32 	%r274, %r272, %r269;
	add.s32 	%r275, %r28, %r333;
	add.s32 	%r276, %r274, %r275;
	add.s32 	%r277, %r276, %r17;
	add.s32 	%r278, %r277, -113;
	mul.wide.u32 	%rd126, %r278, 4;
	add.s64 	%rd127, %rd1, %rd126;
	ld.global.nc.f32 	%f316, [%rd127];
$L__BB0_52:
	cvt.u32.u16 	%r279, %rs3;
	sub.s32 	%r280, 112, %r279;
	setp.gt.u32 	%p108, %r31, %r280;
	setp.eq.s32 	%p109, %r32, 0;
	setp.eq.s32 	%p110, %r18, 0;
	st.shared.f32 	[%r6+22528], %f316;
	or.pred  	%p111, %p110, %p109;
	or.pred  	%p112, %p111, %p108;
	mov.f32 	%f317, 0f00000000;
	@%p112 bra 	$L__BB0_54;
	cvt.u64.u32 	%rd128, %r19;
	cvt.u64.u16 	%rd129, %rs3;
	add.s64 	%rd130, %rd4, %rd129;
	add.s64 	%rd131, %rd130, %rd128;
	add.s64 	%rd132, %rd131, %rd5;
	add.s64 	%rd133, %rd132, %rd6;
	shl.b64 	%rd134, %rd133, 2;
	add.s64 	%rd135, %rd1, %rd134;
	ld.global.nc.f32 	%f317, [%rd135+350780];
$L__BB0_54:
	st.shared.f32 	[%r6+23552], %f317;
	cvt.u32.u16 	%r281, %rs4;
	or.b32  	%r282, %r31, %r281;
	setp.eq.s32 	%p113, %r282, 0;
	sub.s32 	%r283, 113, %r281;
	setp.ge.u32 	%p114, %r31, %r283;
	mov.f32 	%f318, 0f00000000;
	or.pred  	%p115, %p113, %p114;
	@%p115 bra 	$L__BB0_56;
	cvt.u64.u16 	%rd136, %rs4;
	add.s64 	%rd137, %rd4, %rd136;
	cvt.u32.u16 	%r284, %rs18;
	mul.wide.u32 	%rd138, %r284, 112;
	add.s64 	%rd139, %rd137, %rd138;
	add.s64 	%rd140, %rd139, %rd5;
	add.s64 	%rd141, %rd140, %rd6;
	shl.b64 	%rd142, %rd141, 2;
	add.s64 	%rd143, %rd1, %rd142;
	ld.global.nc.f32 	%f318, [%rd143+350780];
$L__BB0_56:
	st.shared.f32 	[%r6+24576], %f318;
	cvt.u32.u16 	%r285, %rs5;
	or.b32  	%r286, %r31, %r285;
	setp.eq.s32 	%p116, %r286, 0;
	sub.s32 	%r287, 113, %r285;
	setp.ge.u32 	%p117, %r31, %r287;
	mov.f32 	%f319, 0f00000000;
	or.pred  	%p118, %p116, %p117;
	@%p118 bra 	$L__BB0_58;
	cvt.u64.u16 	%rd144, %rs5;
	add.s64 	%rd145, %rd4, %rd144;
	cvt.u32.u16 	%r288, %rs19;
	mul.wide.u32 	%rd146, %r288, 112;
	add.s64 	%rd147, %rd145, %rd146;
	add.s64 	%rd148, %rd147, %rd5;
	add.s64 	%rd149, %rd148, %rd6;
	shl.b64 	%rd150, %rd149, 2;
	add.s64 	%rd151, %rd1, %rd150;
	ld.global.nc.f32 	%f319, [%rd151+350780];
$L__BB0_58:
	setp.gt.u32 	%p119, %r1, 63;
	st.shared.f32 	[%r6+25600], %f319;
	@%p119 bra 	$L__BB0_62;
	cvt.u32.u16 	%r289, %rs7;
	sub.s32 	%r290, 112, %r289;
	setp.gt.u32 	%p120, %r31, %r290;
	setp.eq.s32 	%p121, %r33, 0;
	setp.gt.u32 	%p122, %r20, 112;
	or.pred  	%p123, %p122, %p120;
	or.pred  	%p124, %p123, %p121;
	mov.f32 	%f320, 0f00000000;
	@%p124 bra 	$L__BB0_61;
	add.s32 	%r291, %r28, %r333;
	add.s32 	%r292, %r3, %r4;
	add.s32 	%r294, %r292, %r289;
	add.s32 	%r295, %r294, %r291;
	add.s32 	%r296, %r295, %r21;
	add.s32 	%r297, %r296, -113;
	mul.wide.u32 	%rd152, %r297, 4;
	add.s64 	%rd153, %rd1, %rd152;
	ld.global.nc.f32 	%f320, [%rd153];
$L__BB0_61:
	st.shared.f32 	[%r6+26624], %f320;
$L__BB0_62:
	ld.param.u64 	%rd164, [candidate6_param_1];
	mul.lo.s32 	%r299, %r332, 72;
	add.s32 	%r300, %r22, %r299;
	add.s32 	%r301, %r300, %r333;
	cvta.to.global.u64 	%rd154, %rd164;
	mul.wide.u32 	%rd155, %r301, 4;
	add.s64 	%rd156, %rd154, %rd155;
	ld.global.nc.f32 	%f93, [%rd156];
	shl.b32 	%r302, %r1, 2;
	mov.u32 	%r303, _ZZ10candidate6E13kernel_shared;
	add.s32 	%r304, %r303, %r302;
	st.shared.f32 	[%r304], %f93;
	add.s32 	%r305, %r23, %r299;
	add.s32 	%r306, %r305, %r333;
	mul.wide.u32 	%rd157, %r306, 4;
	add.s64 	%rd158, %rd154, %rd157;
	ld.global.nc.f32 	%f94, [%rd158];
	st.shared.f32 	[%r304+1024], %f94;
	add.s32 	%r307, %r24, %r299;
	add.s32 	%r308, %r307, %r333;
	mul.wide.u32 	%rd159, %r308, 4;
	add.s64 	%rd160, %rd154, %rd159;
	ld.global.nc.f32 	%f95, [%rd160];
	st.shared.f32 	[%r304+2048], %f95;
	bar.sync 	0;
	mov.b32 	%r334, 0;
$L__BB0_63:
	mad.lo.s32 	%r310, %r334, 840, %r25;
	mad.lo.s32 	%r311, %r334, 3, %r26;
	shl.b32 	%r312, %r311, 2;
	mov.u32 	%r313, _ZZ10candidate6E13kernel_shared;
	add.s32 	%r314, %r313, %r312;
	ld.shared.f32 	%f55, [%r314];
	ld.shared.f32 	%f56, [%r314+4];
	ld.shared.f32 	%f57, [%r314+8];
	shl.b32 	%r315, %r310, 2;
	mov.u32 	%r316, _ZZ10candidate6E15pad_temp_shared;
	add.s32 	%r317, %r316, %r315;
	add.s32 	%r335, %r317, 168;
	ld.shared.f32 	%f321, [%r317+168];
	mov.b32 	%r336, 168;
	mov.u64 	%rd166, %rd3;
$L__BB0_64:
	ld.local.f32 	%f96, [%rd166+-220];
	ld.shared.f32 	%f97, [%r335+-168];
	fma.rn.f32 	%f98, %f97, %f55, %f96;
	ld.local.f32 	%f99, [%rd166+-24];
	ld.shared.f32 	%f100, [%r335+-112];
	fma.rn.f32 	%f101, %f100, %f55, %f99;
	ld.shared.f32 	%f102, [%r335+-56];
	fma.rn.f32 	%f103, %f102, %f56, %f98;
	fma.rn.f32 	%f104, %f321, %f56, %f101;
	ld.shared.f32 	%f105, [%r335+56];
	fma.rn.f32 	%f106, %f105, %f57, %f103;
	st.local.f32 	[%rd166+-220], %f106;
	add.s32 	%r38, %r335, 112;
	ld.shared.f32 	%f321, [%r335+112];
	fma.rn.f32 	%f107, %f321, %f57, %f104;
	st.local.f32 	[%rd166+-24], %f107;
	ld.local.f32 	%f108, [%rd166+-216];
	ld.shared.f32 	%f109, [%r335+-164];
	fma.rn.f32 	%f110, %f109, %f55, %f108;
	ld.local.f32 	%f111, [%rd166+-20];
	ld.shared.f32 	%f112, [%r335+-108];
	fma.rn.f32 	%f113, %f112, %f55, %f111;
	ld.shared.f32 	%f114, [%r335+-52];
	fma.rn.f32 	%f115, %f114, %f56, %f110;
	ld.shared.f32 	%f116, [%r335+4];
	fma.rn.f32 	%f117, %f116, %f56, %f113;
	ld.shared.f32 	%f118, [%r335+60];
	fma.rn.f32 	%f119, %f118, %f57, %f115;
	st.local.f32 	[%rd166+-216], %f119;
	ld.shared.f32 	%f120, [%r335+116];
	fma.rn.f32 	%f121, %f120, %f57, %f117;
	st.local.f32 	[%rd166+-20], %f121;
	ld.local.f32 	%f122, [%rd166+-212];
	ld.shared.f32 	%f123, [%r335+-160];
	fma.rn.f32 	%f124, %f123, %f55, %f122;
	ld.local.f32 	%f125, [%rd166+-16];
	ld.shared.f32 	%f126, [%r335+-104];
	fma.rn.f32 	%f127, %f126, %f55, %f125;
	ld.shared.f32 	%f128, [%r335+-48];
	fma.rn.f32 	%f129, %f128, %f56, %f124;
	ld.shared.f32 	%f130, [%r335+8];
	fma.rn.f32 	%f131, %f130, %f56, %f127;
	ld.shared.f32 	%f132, [%r335+64];
	fma.rn.f32 	%f133, %f132, %f57, %f129;
	st.local.f32 	[%rd166+-212], %f133;
	ld.shared.f32 	%f134, [%r335+120];
	fma.rn.f32 	%f135, %f134, %f57, %f131;
	st.local.f32 	[%rd166+-16], %f135;
	ld.local.f32 	%f136, [%rd166+-208];
	ld.shared.f32 	%f137, [%r335+-156];
	fma.rn.f32 	%f138, %f137, %f55, %f136;
	ld.local.f32 	%f139, [%rd166+-12];
	ld.shared.f32 	%f140, [%r335+-100];
	fma.rn.f32 	%f141, %f140, %f55, %f139;
	ld.shared.f32 	%f142, [%r335+-44];
	fma.rn.f32 	%f143, %f142, %f56, %f138;
	ld.shared.f32 	%f144, [%r335+12];
	fma.rn.f32 	%f145, %f144, %f56, %f141;
	ld.shared.f32 	%f146, [%r335+68];
	fma.rn.f32 	%f147, %f146, %f57, %f143;
	st.local.f32 	[%rd166+-208], %f147;
	ld.shared.f32 	%f148, [%r335+124];
	fma.rn.f32 	%f149, %f148, %f57, %f145;
	st.local.f32 	[%rd166+-12], %f149;
	ld.local.f32 	%f150, [%rd166+-204];
	ld.shared.f32 	%f151, [%r335+-152];
	fma.rn.f32 	%f152, %f151, %f55, %f150;
	ld.local.f32 	%f153, [%rd166+-8];
	ld.shared.f32 	%f154, [%r335+-96];
	fma.rn.f32 	%f155, %f154, %f55, %f153;
	ld.shared.f32 	%f156, [%r335+-40];
	fma.rn.f32 	%f157, %f156, %f56, %f152;
	ld.shared.f32 	%f158, [%r335+16];
	fma.rn.f32 	%f159, %f158, %f56, %f155;
	ld.shared.f32 	%f160, [%r335+72];
	fma.rn.f32 	%f161, %f160, %f57, %f157;
	st.local.f32 	[%rd166+-204], %f161;
	ld.shared.f32 	%f162, [%r335+128];
	fma.rn.f32 	%f163, %f162, %f57, %f159;
	st.local.f32 	[%rd166+-8], %f163;
	ld.local.f32 	%f164, [%rd166+-200];
	ld.shared.f32 	%f165, [%r335+-148];
	fma.rn.f32 	%f166, %f165, %f55, %f164;
	ld.local.f32 	%f167, [%rd166+-4];
	ld.shared.f32 	%f168, [%r335+-92];
	fma.rn.f32 	%f169, %f168, %f55, %f167;
	ld.shared.f32 	%f170, [%r335+-36];
	fma.rn.f32 	%f171, %f170, %f56, %f166;
	ld.shared.f32 	%f172, [%r335+20];
	fma.rn.f32 	%f173, %f172, %f56, %f169;
	ld.shared.f32 	%f174, [%r335+76];
	fma.rn.f32 	%f175, %f174, %f57, %f171;
	st.local.f32 	[%rd166+-200], %f175;
	ld.shared.f32 	%f176, [%r335+132];
	fma.rn.f32 	%f177, %f176, %f57, %f173;
	st.local.f32 	[%rd166+-4], %f177;
	ld.local.f32 	%f178, [%rd166+-196];
	ld.shared.f32 	%f179, [%r335+-144];
	fma.rn.f32 	%f180, %f179, %f55, %f178;
	ld.local.f32 	%f181, [%rd166];
	ld.shared.f32 	%f182, [%r335+-88];
	fma.rn.f32 	%f183, %f182, %f55, %f181;
	ld.shared.f32 	%f184, [%r335+-32];
	fma.rn.f32 	%f185, %f184, %f56, %f180;
	ld.shared.f32 	%f186, [%r335+24];
	fma.rn.f32 	%f187, %f186, %f56, %f183;
	ld.shared.f32 	%f188, [%r335+80];
	fma.rn.f32 	%f189, %f188, %f57, %f185;
	st.local.f32 	[%rd166+-196], %f189;
	ld.shared.f32 	%f190, [%r335+136];
	fma.rn.f32 	%f191, %f190, %f57, %f187;
	st.local.f32 	[%rd166], %f191;
	add.s32 	%r336, %r336, 112;
	add.s64 	%rd166, %rd166, 28;
	setp.ne.s32 	%p125, %r336, 952;
	mov.u32 	%r335, %r38;
	@%p125 bra 	$L__BB0_64;
	add.s32 	%r334, %r334, 1;
	setp.ne.s32 	%p126, %r334, 8;
	@%p126 bra 	$L__BB0_63;
	add.s32 	%r333, %r333, 1;
	setp.ne.s32 	%p127, %r333, 3;
	@%p127 bra 	$L__BB0_2;
	add.s32 	%r332, %r332, 1;
	setp.ne.s32 	%p128, %r332, 16;
	@%p128 bra 	$L__BB0_1;
	ld.param.u64 	%rd165, [candidate6_param_2];
	cvta.to.global.u64 	%rd161, %rd165;
	mov.u32 	%r318, %ctaid.x;
	shr.u32 	%r319, %r318, 4;
	mov.u32 	%r320, %tid.x;
	shr.u32 	%r321, %r320, 3;
	mul.lo.s32 	%r322, %r321, 12544;
	mad.lo.s32 	%r323, %r319, 401408, %r322;
	shr.u32 	%r324, %r320, 1;
	and.b32  	%r325, %r324, 3;
	or.b32  	%r326, %r323, %r3;
	and.b32  	%r327, %r320, 1;
	setp.eq.b32 	%p129, %r327, 1;
	selp.b32 	%r328, 7, 0, %p129;
	add.s32 	%r329, %r326, %r328;
	add.s32 	%r330, %r329, %r4;
	mad.lo.s32 	%r331, %r325, 784, %r330;
	ld.local.v2.f32 	{%f192, %f193}, [%rd2];
	mul.wide.u32 	%rd162, %r331, 4;
	add.s64 	%rd163, %rd161, %rd162;
	st.global.f32 	[%rd163], %f192;
	ld.local.v2.f32 	{%f194, %f195}, [%rd2+192];
	st.global.f32 	[%rd163+56], %f195;
	st.global.f32 	[%rd163+4], %f193;
	ld.local.v2.f32 	{%f196, %f197}, [%rd2+200];
	st.global.f32 	[%rd163+60], %f196;
	ld.local.v2.f32 	{%f198, %f199}, [%rd2+8];
	st.global.f32 	[%rd163+8], %f198;
	st.global.f32 	[%rd163+64], %f197;
	st.global.f32 	[%rd163+12], %f199;
	ld.local.v2.f32 	{%f200, %f201}, [%rd2+208];
	st.global.f32 	[%rd163+68], %f200;
	ld.local.v2.f32 	{%f202, %f203}, [%rd2+16];
	st.global.f32 	[%rd163+16], %f202;
	st.global.f32 	[%rd163+72], %f201;
	st.global.f32 	[%rd163+20], %f203;
	ld.local.v2.f32 	{%f204, %f205}, [%rd2+216];
	st.global.f32 	[%rd163+76], %f204;
	ld.local.v2.f32 	{%f206, %f207}, [%rd2+24];
	st.global.f32 	[%rd163+24], %f206;
	st.global.f32 	[%rd163+80], %f205;
	st.global.f32 	[%rd163+448], %f207;
	ld.local.v2.f32 	{%f208, %f209}, [%rd2+224];
	st.global.f32 	[%rd163+504], %f208;
	ld.local.v2.f32 	{%f210, %f211}, [%rd2+32];
	st.global.f32 	[%rd163+452], %f210;
	st.global.f32 	[%rd163+508], %f209;
	st.global.f32 	[%rd163+456], %f211;
	ld.local.v2.f32 	{%f212, %f213}, [%rd2+232];
	st.global.f32 	[%rd163+512], %f212;
	ld.local.v2.f32 	{%f214, %f215}, [%rd2+40];
	st.global.f32 	[%rd163+460], %f214;
	st.global.f32 	[%rd163+516], %f213;
	st.global.f32 	[%rd163+464], %f215;
	ld.local.v2.f32 	{%f216, %f217}, [%rd2+240];
	st.global.f32 	[%rd163+520], %f216;
	ld.local.v2.f32 	{%f218, %f219}, [%rd2+48];
	st.global.f32 	[%rd163+468], %f218;
	st.global.f32 	[%rd163+524], %f217;
	st.global.f32 	[%rd163+472], %f219;
	ld.local.v2.f32 	{%f220, %f221}, [%rd2+248];
	st.global.f32 	[%rd163+528], %f220;
	ld.local.v2.f32 	{%f222, %f223}, [%rd2+56];
	st.global.f32 	[%rd163+896], %f222;
	st.global.f32 	[%rd163+952], %f221;
	st.global.f32 	[%rd163+900], %f223;
	ld.local.v2.f32 	{%f224, %f225}, [%rd2+256];
	st.global.f32 	[%rd163+956], %f224;
	ld.local.v2.f32 	{%f226, %f227}, [%rd2+64];
	st.global.f32 	[%rd163+904], %f226;
	st.global.f32 	[%rd163+960], %f225;
	st.global.f32 	[%rd163+908], %f227;
	ld.local.v2.f32 	{%f228, %f229}, [%rd2+264];
	st.global.f32 	[%rd163+964], %f228;
	ld.local.v2.f32 	{%f230, %f231}, [%rd2+72];
	st.global.f32 	[%rd163+912], %f230;
	st.global.f32 	[%rd163+968], %f229;
	st.global.f32 	[%rd163+916], %f231;
	ld.local.v2.f32 	{%f232, %f233}, [%rd2+272];
	st.global.f32 	[%rd163+972], %f232;
	ld.local.v2.f32 	{%f234, %f235}, [%rd2+80];
	st.global.f32 	[%rd163+920], %f234;
	st.global.f32 	[%rd163+976], %f233;
	st.global.f32 	[%rd163+1344], %f235;
	ld.local.v2.f32 	{%f236, %f237}, [%rd2+280];
	st.global.f32 	[%rd163+1400], %f236;
	ld.local.v2.f32 	{%f238, %f239}, [%rd2+88];
	st.global.f32 	[%rd163+1348], %f238;
	st.global.f32 	[%rd163+1404], %f237;
	st.global.f32 	[%rd163+1352], %f239;
	ld.local.v2.f32 	{%f240, %f241}, [%rd2+288];
	st.global.f32 	[%rd163+1408], %f240;
	ld.local.v2.f32 	{%f242, %f243}, [%rd2+96];
	st.global.f32 	[%rd163+1356], %f242;
	st.global.f32 	[%rd163+1412], %f241;
	st.global.f32 	[%rd163+1360], %f243;
	ld.local.v2.f32 	{%f244, %f245}, [%rd2+296];
	st.global.f32 	[%rd163+1416], %f244;
	ld.local.v2.f32 	{%f246, %f247}, [%rd2+104];
	st.global.f32 	[%rd163+1364], %f246;
	st.global.f32 	[%rd163+1420], %f245;
	st.global.f32 	[%rd163+1368], %f247;
	ld.local.v2.f32 	{%f248, %f249}, [%rd2+304];
	st.global.f32 	[%rd163+1424], %f248;
	ld.local.v2.f32 	{%f250, %f251}, [%rd2+112];
	st.global.f32 	[%rd163+1792], %f250;
	st.global.f32 	[%rd163+1848], %f249;
	st.global.f32 	[%rd163+1796], %f251;
	ld.local.v2.f32 	{%f252, %f253}, [%rd2+312];
	st.global.f32 	[%rd163+1852], %f252;
	ld.local.v2.f32 	{%f254, %f255}, [%rd2+120];
	st.global.f32 	[%rd163+1800], %f254;
	st.global.f32 	[%rd163+1856], %f253;
	st.global.f32 	[%rd163+1804], %f255;
	ld.local.v2.f32 	{%f256, %f257}, [%rd2+320];
	st.global.f32 	[%rd163+1860], %f256;
	ld.local.v2.f32 	{%f258, %f259}, [%rd2+128];
	st.global.f32 	[%rd163+1808], %f258;
	st.global.f32 	[%rd163+1864], %f257;
	st.global.f32 	[%rd163+1812], %f259;
	ld.local.v2.f32 	{%f260, %f261}, [%rd2+328];
	st.global.f32 	[%rd163+1868], %f260;
	ld.local.v2.f32 	{%f262, %f263}, [%rd2+136];
	st.global.f32 	[%rd163+1816], %f262;
	st.global.f32 	[%rd163+1872], %f261;
	st.global.f32 	[%rd163+2240], %f263;
	ld.local.v2.f32 	{%f264, %f265}, [%rd2+336];
	st.global.f32 	[%rd163+2296], %f264;
	ld.local.v2.f32 	{%f266, %f267}, [%rd2+144];
	st.global.f32 	[%rd163+2244], %f266;
	st.global.f32 	[%rd163+2300], %f265;
	st.global.f32 	[%rd163+2248], %f267;
	ld.local.v2.f32 	{%f268, %f269}, [%rd2+344];
	st.global.f32 	[%rd163+2304], %f268;
	ld.local.v2.f32 	{%f270, %f271}, [%rd2+152];
	st.global.f32 	[%rd163+2252], %f270;
	st.global.f32 	[%rd163+2308], %f269;
	st.global.f32 	[%rd163+2256], %f271;
	ld.local.v2.f32 	{%f272, %f273}, [%rd2+352];
	st.global.f32 	[%rd163+2312], %f272;
	ld.local.v2.f32 	{%f274, %f275}, [%rd2+160];
	st.global.f32 	[%rd163+2260], %f274;
	st.global.f32 	[%rd163+2316], %f273;
	st.global.f32 	[%rd163+2264], %f275;
	ld.local.v2.f32 	{%f276, %f277}, [%rd2+360];
	st.global.f32 	[%rd163+2320], %f276;
	ld.local.v2.f32 	{%f278, %f279}, [%rd2+168];
	st.global.f32 	[%rd163+2688], %f278;
	st.global.f32 	[%rd163+2744], %f277;
	st.global.f32 	[%rd163+2692], %f279;
	ld.local.v2.f32 	{%f280, %f281}, [%rd2+368];
	st.global.f32 	[%rd163+2748], %f280;
	ld.local.v2.f32 	{%f282, %f283}, [%rd2+176];
	st.global.f32 	[%rd163+2696], %f282;
	st.global.f32 	[%rd163+2752], %f281;
	st.global.f32 	[%rd163+2700], %f283;
	ld.local.v2.f32 	{%f284, %f285}, [%rd2+376];
	st.global.f32 	[%rd163+2756], %f284;
	ld.local.v2.f32 	{%f286, %f287}, [%rd2+184];
	st.global.f32 	[%rd163+2704], %f286;
	st.global.f32 	[%rd163+2760], %f285;
	st.global.f32 	[%rd163+2708], %f287;
	ld.local.v2.f32 	{%f288, %f289}, [%rd2+384];
	st.global.f32 	[%rd163+2764], %f288;
	st.global.f32 	[%rd163+2712], %f194;
	st.global.f32 	[%rd163+2768], %f289;
	ret;

}


// ===== COMPILED SASS (sm_100) =====

	.target	sm_100

	.elftype	@"ET_EXEC"


//--------------------- .note.nv.tkinfo           --------------------------
	.section	.note.nv.tkinfo,"",@"SHT_NOTE"
	.sectionflags	@"SHF_NOTE_NV_TKINFO"
	.tkinfo
        /*0018*/ 	.word	0x00000002
        /*0030*/ 	.string	""
        /*0030*/ 	.string	"ptxas"
        /*0030*/ 	.string	"Cuda compilation tools, release 13.0, V13.0.88"
        /*0030*/ 	.string	"Build cuda_13.0.r13.0/compiler.36424714_0"
        /*0030*/ 	.string	"-arch sm_100 -m 64 "



//--------------------- .note.nv.cuinfo           --------------------------
	.section	.note.nv.cuinfo,"",@"SHT_NOTE"
	.sectionflags	@"SHF_NOTE_NV_CUINFO"
        /*0018*/ 	.short	0x0002
        /*001a*/ 	.short	0x0064
        /*001c*/ 	.short	0x0082
	.zero		2


//--------------------- .nv.info                  --------------------------
	.section	.nv.info,"",@"SHT_CUDA_INFO"
	.align	4


	//----- nvinfo : EIATTR_REGCOUNT
	.align		4
        /*0000*/ 	.byte	0x04, 0x2f
        /*0002*/ 	.short	(.L_1 - .L_0)
	.align		4
.L_0:
        /*0004*/ 	.word	index@(candidate6)
        /*0008*/ 	.word	0x0000006c


	//----- nvinfo : EIATTR_FRAME_SIZE
	.align		4
.L_1:
        /*000c*/ 	.byte	0x04, 0x11
        /*000e*/ 	.short	(.L_3 - .L_2)
	.align		4
.L_2:
        /*0010*/ 	.word	index@(candidate6)
        /*0014*/ 	.word	0x00000188


	//----- nvinfo : EIATTR_MIN_STACK_SIZE
	.align		4
.L_3:
        /*0018*/ 	.byte	0x04, 0x12
        /*001a*/ 	.short	(.L_5 - .L_4)
	.align		4
.L_4:
        /*001c*/ 	.word	index@(candidate6)
        /*0020*/ 	.word	0x00000188
.L_5:


//--------------------- .nv.compat                --------------------------
	.section	.nv.compat,"",@"SHT_CUDA_COMPAT_INFO"
	.align	4
        /*0000*/ 	.byte	0x02, 0x09, 0x00, 0x00, 0x02, 0x02, 0x01, 0x00, 0x02, 0x05, 0x05, 0x00, 0x03, 0x07, 0x01, 0x01
        /*0010*/ 	.byte	0x02, 0x03, 0x00, 0x00, 0x02, 0x06, 0x01, 0x00, 0x04, 0x0b, 0x08, 0x00, 0x09, 0x00, 0x00, 0x00
        /*0020*/ 	.byte	0x00, 0x00, 0x00, 0x00


//--------------------- .nv.info.candidate6       --------------------------
	.section	.nv.info.candidate6,"",@"SHT_CUDA_INFO"
	.sectionflags	@""
	.align	4


	//----- nvinfo : EIATTR_CUDA_API_VERSION
	.align		4
        /*0000*/ 	.byte	0x04, 0x37
        /*0002*/ 	.short	(.L_7 - .L_6)
.L_6:
        /*0004*/ 	.word	0x00000082


	//----- nvinfo : EIATTR_KPARAM_INFO
	.align		4
.L_7:
        /*0008*/ 	.byte	0x04, 0x17
        /*000a*/ 	.short	(.L_9 - .L_8)
.L_8:
        /*000c*/ 	.word	0x00000000
        /*0010*/ 	.short	0x0002
        /*0012*/ 	.short	0x0010
        /*0014*/ 	.byte	0x00, 0xf5, 0x21, 0x00


	//----- nvinfo : EIATTR_KPARAM_INFO
	.align		4
.L_9:
        /*0018*/ 	.byte	0x04, 0x17
        /*001a*/ 	.short	(.L_11 - .L_10)
.L_10:
        /*001c*/ 	.word	0x00000000
        /*0020*/ 	.short	0x0001
        /*0022*/ 	.short	0x0008
        /*0024*/ 	.byte	0x00, 0xf5, 0x21, 0x00


	//----- nvinfo : EIATTR_KPARAM_INFO
	.align		4
.L_11:
        /*0028*/ 	.byte	0x04, 0x17
        /*002a*/ 	.short	(.L_13 - .L_12)
.L_12:
        /*002c*/ 	.word	0x00000000
        /*0030*/ 	.short	0x0000
        /*0032*/ 	.short	0x0000
        /*0034*/ 	.byte	0x00, 0xf5, 0x21, 0x00


	//----- nvinfo : EIATTR_SPARSE_MMA_MASK
	.align		4
.L_13:
        /*0038*/ 	.byte	0x03, 0x50
        /*003a*/ 	.short	0x0000


	//----- nvinfo : EIATTR_MAXREG_COUNT
	.align		4
        /*003c*/ 	.byte	0x03, 0x1b
        /*003e*/ 	.short	0x00ff


	//----- nvinfo : EIATTR_NUM_BARRIERS
	.align		4
        /*0040*/ 	.byte	0x02, 0x4c
        /*0042*/ 	.byte	0x01
	.zero		1


	//----- nvinfo : EIATTR_MERCURY_ISA_VERSION
	.align		4
        /*0044*/ 	.byte	0x03, 0x5f
        /*0046*/ 	.short	0x0101


	//----- nvinfo : EIATTR_VRC_CTA_INIT_COUNT
	.align		4
        /*0048*/ 	.byte	0x02, 0x4a
	.zero		1
	.zero		1


	//----- nvinfo : EIATTR_EXIT_INSTR_OFFSETS
	.align		4
        /*004c*/ 	.byte	0x04, 0x1c
        /*004e*/ 	.short	(.L_15 - .L_14)


	//   ....[0]....
.L_14:
        /*0050*/ 	.word	0x00004a80


	//----- nvinfo : EIATTR_MAX_THREADS
	.align		4
.L_15:
        /*0054*/ 	.byte	0x04, 0x05
        /*0056*/ 	.short	(.L_17 - .L_16)
.L_16:
        /*0058*/ 	.word	0x00000100
        /*005c*/ 	.word	0x00000001
        /*0060*/ 	.word	0x00000001


	//----- nvinfo : EIATTR_CRS_STACK_SIZE
	.align		4
.L_17:
        /*0064*/ 	.byte	0x04, 0x1e
        /*0066*/ 	.short	(.L_19 - .L_18)
.L_18:
        /*0068*/ 	.word	0x00000000


	//----- nvinfo : EIATTR_CBANK_PARAM_SIZE
	.align		4
.L_19:
        /*006c*/ 	.byte	0x03, 0x19
        /*006e*/ 	.short	0x0018


	//----- nvinfo : EIATTR_PARAM_CBANK
	.align		4
        /*0070*/ 	.byte	0x04, 0x0a
        /*0072*/ 	.short	(.L_21 - .L_20)
	.align		4
.L_20:
        /*0074*/ 	.word	index@(.nv.constant0.candidate6)
        /*0078*/ 	.short	0x0380
        /*007a*/ 	.short	0x0018


	//----- nvinfo : EIATTR_SW_WAR
	.align		4
.L_21:
        /*007c*/ 	.byte	0x04, 0x36
        /*007e*/ 	.short	(.L_23 - .L_22)
.L_22:
        /*0080*/ 	.word	0x00000008
.L_23:


//--------------------- .nv.callgraph             --------------------------
	.section	.nv.callgraph,"",@"SHT_CUDA_CALLGRAPH"
	.align	4
	.sectionentsize	8
	.align		4
        /*0000*/ 	.word	0x00000000
	.align		4
        /*0004*/ 	.word	0xffffffff
	.align		4
        /*0008*/ 	.word	0x00000000
	.align		4
        /*000c*/ 	.word	0xfffffffe
	.align		4
        /*0010*/ 	.word	0x00000000
	.align		4
        /*0014*/ 	.word	0xfffffffd
	.align		4
        /*0018*/ 	.word	0x00000000
	.align		4
        /*001c*/ 	.word	0xfffffffc


//--------------------- .text.candidate6          --------------------------
	.section	.text.candidate6,"ax",@progbits
	.align	128
        .global         candidate6
        .type           candidate6,@function
        .size           candidate6,(.L_x_9 - candidate6)
        .other          candidate6,@"STO_CUDA_ENTRY STV_DEFAULT"
candidate6:
.text.candidate6:
[----:B------:R-:W0:Y:S01]  /*0000*/  LDC R1, c[0x0][0x37c] ;  /* 0x0000df00ff017b82 */ /* 0x000e220000000800 */
[----:B------:R-:W1:Y:S01]  /*0010*/  S2R R4, SR_TID.X ;  /* 0x0000000000047919 */ /* 0x000e620000002100 */
[----:B------:R-:W-:Y:S01]  /*0020*/  IMAD.MOV.U32 R2, RZ, RZ, 0x3100 ;  /* 0x00003100ff027424 */ /* 0x000fe200078e00ff */
[----:B------:R-:W-:Y:S01]  /*0030*/  PRMT R21, R0, 0x3340, R0 ;  /* 0x0000334000157816 */ /* 0x000fe20000000000 */
[----:B------:R-:W-:-:S04]  /*0040*/  UMOV UR4, 0x3340 ;  /* 0x0000334000047882 */ /* 0x000fc80000000000 */
[----:B------:R-:W2:Y:S01]  /*0050*/  S2UR UR5, SR_CgaCtaId ;  /* 0x00000000000579c3 */ /* 0x000ea20000008800 */
[----:B------:R-:W-:Y:S01]  /*0060*/  IMAD.U32 R9, RZ, RZ, UR4 ;  /* 0x00000004ff097e24 */ /* 0x000fe2000f8e00ff */
[----:B------:R-:W-:Y:S01]  /*0070*/  PRMT R0, R2, 0x7610, R0 ;  /* 0x0000761002007816 */ /* 0x000fe20000000000 */
[----:B------:R-:W-:Y:S01]  /*0080*/  IMAD.U32 R8, RZ, RZ, UR4 ;  /* 0x00000004ff087e24 */ /* 0x000fe2000f8e00ff */
[----:B------:R-:W3:Y:S01]  /*0090*/  LDCU.64 UR8, c[0x0][0x358] ;  /* 0x00006b00ff0877ac */ /* 0x000ee20008000a00 */
[----:B------:R-:W-:Y:S02]  /*00a0*/  IMAD.U32 R26, RZ, RZ, UR4 ;  /* 0x00000004ff1a7e24 */ /* 0x000fe4000f8e00ff */
[----:B------:R-:W-:Y:S02]  /*00b0*/  IMAD.U32 R12, RZ, RZ, UR4 ;  /* 0x00000004ff0c7e24 */ /* 0x000fe4000f8e00ff */
[----:B------:R-:W-:Y:S01]  /*00c0*/  IMAD.U32 R14, RZ, RZ, UR4 ;  /* 0x00000004ff0e7e24 */ /* 0x000fe2000f8e00ff */
[----:B------:R-:W-:Y:S01]  /*00d0*/  UMOV UR4, 0x400 ;  /* 0x0000040000047882 */ /* 0x000fe20000000000 */
[----:B0-----:R-:W-:-:S05]  /*00e0*/  VIADD R1, R1, 0xfffffe78 ;  /* 0xfffffe7801017836 */ /* 0x001fca0000000000 */
[----:B------:R0:W-:Y:S04]  /*00f0*/  STL.64 [R1], RZ ;  /* 0x000000ff01007387 */ /* 0x0001e80000100a00 */
[----:B------:R0:W-:Y:S04]  /*0100*/  STL.64 [R1+0xc8], RZ ;  /* 0x0000c8ff01007387 */ /* 0x0001e80000100a00 */
[----:B------:R0:W-:Y:S01]  /*0110*/  STL.64 [R1+0x8], RZ ;  /* 0x000008ff01007387 */ /* 0x0001e20000100a00 */
[----:B--2---:R-:W-:Y:S01]  /*0120*/  ULEA UR4, UR5, UR4, 0x18 ;  /* 0x0000000405047291 */ /* 0x004fe2000f8ec0ff */
[C---:B-1----:R-:W-:Y:S01]  /*0130*/  LOP3.LUT R3, R4.reuse, 0x1, RZ, 0xc0, !PT ;  /* 0x0000000104037812 */ /* 0x042fe200078ec0ff */
[C---:B------:R-:W-:Y:S01]  /*0140*/  VIADD R53, R4.reuse, 0xc ;  /* 0x0000000c04357836 */ /* 0x040fe20000000000 */
[C---:B------:R-:W-:Y:S01]  /*0150*/  LOP3.LUT R2, R4.reuse, 0xd00, RZ, 0xfc, !PT ;  /* 0x00000d0004027812 */ /* 0x040fe200078efcff */
[C---:B------:R-:W-:Y:S01]  /*0160*/  VIADD R54, R4.reuse, 0x10 ;  /* 0x0000001004367836 */ /* 0x040fe20000000000 */
[----:B------:R-:W-:Y:S01]  /*0170*/  ISETP.NE.U32.AND P0, PT, R3, 0x1, PT ;  /* 0x000000010300780c */ /* 0x000fe20003f05070 */
[C---:B------:R-:W-:Y:S01]  /*0180*/  VIADD R55, R4.reuse, 0x14 ;  /* 0x0000001404377836 */ /* 0x040fe20000000000 */
[C---:B------:R-:W-:Y:S01]  /*0190*/  LOP3.LUT R3, R4.reuse, 0x1000, RZ, 0xfc, !PT ;  /* 0x0000100004037812 */ /* 0x040fe200078efcff */
[----:B------:R0:W-:Y:S01]  /*01a0*/  STL.64 [R1+0xd0], RZ ;  /* 0x0000d0ff01007387 */ /* 0x0001e20000100a00 */
[----:B------:R-:W-:-:S02]  /*01b0*/  LOP3.LUT R5, R4, 0x1300, RZ, 0xfc, !PT ;  /* 0x0000130004057812 */ /* 0x000fc400078efcff */
[----:B------:R-:W-:Y:S01]  /*01c0*/  LOP3.LUT R2, R2, 0xffff, RZ, 0xc0, !PT ;  /* 0x0000ffff02027812 */ /* 0x000fe200078ec0ff */
[----:B------:R0:W-:Y:S01]  /*01d0*/  STL.64 [R1+0x10], RZ ;  /* 0x000010ff01007387 */ /* 0x0001e20000100a00 */
[----:B------:R-:W-:Y:S02]  /*01e0*/  LOP3.LUT R3, R3, 0xffff, RZ, 0xc0, !PT ;  /* 0x0000ffff03037812 */ /* 0x000fe400078ec0ff */
[----:B------:R-:W-:Y:S01]  /*01f0*/  LOP3.LUT R5, R5, 0xffff, RZ, 0xc0, !PT ;  /* 0x0000ffff05057812 */ /* 0x000fe200078ec0ff */
[----:B------:R-:W-:Y:S01]  /*0200*/  IMAD R2, R2, 0x9c1, RZ ;  /* 0x000009c102027824 */ /* 0x000fe200078e02ff */
[----:B------:R-:W-:Y:S01]  /*0210*/  SHF.R.U32.HI R6, RZ, 0x1, R4 ;  /* 0x00000001ff067819 */ /* 0x000fe20000011604 */
[----:B------:R-:W-:Y:S01]  /*0220*/  IMAD R3, R3, 0x2703, RZ ;  /* 0x0000270303037824 */ /* 0x000fe200078e02ff */
[----:B------:R-:W-:Y:S01]  /*0230*/  SEL R7, RZ, 0x7, P0 ;  /* 0x00000007ff077807 */ /* 0x000fe20000000000 */
[----:B------:R-:W-:Y:S01]  /*0240*/  IMAD R5, R5, 0x2703, RZ ;  /* 0x0000270305057824 */ /* 0x000fe200078e02ff */
[----:B------:R-:W-:Y:S01]  /*0250*/  SHF.R.U32.HI R2, RZ, 0x15, R2 ;  /* 0x00000015ff027819 */ /* 0x000fe20000011602 */
[----:B------:R0:W-:Y:S01]  /*0260*/  STL.64 [R1+0xd8], RZ ;  /* 0x0000d8ff01007387 */ /* 0x0001e20000100a00 */
[----:B------:R-:W-:-:S02]  /*0270*/  SHF.R.U32.HI R3, RZ, 0x17, R3 ;  /* 0x00000017ff037819 */ /* 0x000fc40000011603 */
[----:B------:R-:W-:Y:S01]  /*0280*/  SHF.R.U32.HI R5, RZ, 0x17, R5 ;  /* 0x00000017ff057819 */ /* 0x000fe20000011605 */
[----:B------:R0:W-:Y:S01]  /*0290*/  STL.64 [R1+0x18], RZ ;  /* 0x000018ff01007387 */ /* 0x0001e20000100a00 */
[----:B------:R-:W-:Y:S02]  /*02a0*/  LOP3.LUT R6, R6, 0x3, RZ, 0xc0, !PT ;  /* 0x0000000306067812 */ /* 0x000fe400078ec0ff */
[----:B------:R-:W-:Y:S01]  /*02b0*/  PRMT R24, R2, R9, 0x70 ;  /* 0x0000007002187416 */ /* 0x000fe20000000009 */
[----:B------:R0:W-:Y:S01]  /*02c0*/  STL.64 [R1+0xe0], RZ ;  /* 0x0000e0ff01007387 */ /* 0x0001e20000100a00 */
[----:B------:R-:W-:Y:S01]  /*02d0*/  PRMT R8, R3, R8, 0x70 ;  /* 0x0000007003087416 */ /* 0x000fe20000000008 */
[----:B------:R-:W-:Y:S01]  /*02e0*/  IMAD R10, R6, 0xc4, R7 ;  /* 0x000000c4060a7824 */ /* 0x000fe200078e0207 */
[----:B------:R-:W-:Y:S01]  /*02f0*/  PRMT R26, R5, R26, 0x70 ;  /* 0x00000070051a7416 */ /* 0x000fe2000000001a */
[----:B------:R-:W1:Y:S01]  /*0300*/  S2R R9, SR_CTAID.X ;  /* 0x0000000000097919 */ /* 0x000e620000002500 */
[----:B------:R-:W-:-:S02]  /*0310*/  SHF.R.U32.HI R3, RZ, 0x2, R4 ;  /* 0x00000002ff037819 */ /* 0x000fc40000011604 */
[C---:B------:R-:W-:Y:S01]  /*0320*/  LOP3.LUT R2, R4.reuse, 0x1600, RZ, 0xfc, !PT ;  /* 0x0000160004027812 */ /* 0x040fe200078efcff */
[----:B------:R0:W-:Y:S01]  /*0330*/  STL.64 [R1+0x20], RZ ;  /* 0x000020ff01007387 */ /* 0x0001e20000100a00 */
[----:B------:R-:W-:Y:S01]  /*0340*/  LOP3.LUT R5, R4, 0x1a00, RZ, 0xfc, !PT ;  /* 0x00001a0004057812 */ /* 0x000fe200078efcff */
[C---:B------:R-:W-:Y:S01]  /*0350*/  VIADD R15, R3.reuse, 0xffffff8a ;  /* 0xffffff8a030f7836 */ /* 0x040fe20000000000 */
[----:B------:R-:W-:Y:S01]  /*0360*/  LOP3.LUT R2, R2, 0xffff, RZ, 0xc0, !PT ;  /* 0x0000ffff02027812 */ /* 0x000fe200078ec0ff */
[----:B------:R-:W-:Y:S01]  /*0370*/  VIADD R16, R3, 0xffffff82 ;  /* 0xffffff8203107836 */ /* 0x000fe20000000000 */
[----:B------:R-:W-:Y:S01]  /*0380*/  LOP3.LUT R6, R5, 0xffff, RZ, 0xc0, !PT ;  /* 0x0000ffff05067812 */ /* 0x000fe200078ec0ff */
[----:B------:R-:W-:Y:S01]  /*0390*/  VIADD R13, R3, 0xffffffc2 ;  /* 0xffffffc2030d7836 */ /* 0x000fe20000000000 */
[----:B------:R-:W-:Y:S01]  /*03a0*/  PRMT R25, R8, 0x5410, R21 ;  /* 0x0000541008197816 */ /* 0x000fe20000000015 */
[----:B------:R-:W-:Y:S01]  /*03b0*/  IMAD R5, R2, 0x2703, RZ ;  /* 0x0000270302057824 */ /* 0x000fe200078e02ff */
[----:B------:R-:W-:Y:S01]  /*03c0*/  LOP3.LUT R2, R15, 0xff, RZ, 0xc0, !PT ;  /* 0x000000ff0f027812 */ /* 0x000fe200078ec0ff */
[----:B------:R-:W-:Y:S01]  /*03d0*/  IMAD R11, R6, 0x2703, RZ ;  /* 0x00002703060b7824 */ /* 0x000fe200078e02ff */
[----:B------:R-:W-:Y:S01]  /*03e0*/  LOP3.LUT R6, R16, 0xff, RZ, 0xc0, !PT ;  /* 0x000000ff10067812 */ /* 0x000fe200078ec0ff */
[----:B------:R-:W-:Y:S01]  /*03f0*/  VIADD R45, R3, 0xc0 ;  /* 0x000000c0032d7836 */ /* 0x000fe20000000000 */
[----:B------:R-:W-:Y:S01]  /*0400*/  LOP3.LUT R7, R13, 0xff, RZ, 0xc0, !PT ;  /* 0x000000ff0d077812 */ /* 0x000fe200078ec0ff */
[----:B------:R-:W-:Y:S01]  /*0410*/  IMAD R2, R2, 0x25, RZ ;  /* 0x0000002502027824 */ /* 0x000fe200078e02ff */
[----:B------:R-:W-:Y:S01]  /*0420*/  SHF.R.U32.HI R5, RZ, 0x17, R5 ;  /* 0x00000017ff057819 */ /* 0x000fe20000011605 */
[----:B------:R-:W-:Y:S01]  /*0430*/  IMAD R6, R6, 0x25, RZ ;  /* 0x0000002506067824 */ /* 0x000fe200078e02ff */
[C---:B------:R-:W-:Y:S01]  /*0440*/  LOP3.LUT R17, R4.reuse, 0x100, RZ, 0xfc, !PT ;  /* 0x0000010004117812 */ /* 0x040fe200078efcff */
[----:B------:R-:W-:Y:S01]  /*0450*/  IMAD R7, R7, 0x25, RZ ;  /* 0x0000002507077824 */ /* 0x000fe200078e02ff */
[----:B------:R-:W-:Y:S01]  /*0460*/  PRMT R12, R5, R12, 0x70 ;  /* 0x00000070050c7416 */ /* 0x000fe2000000000c */
[C---:B------:R-:W-:Y:S01]  /*0470*/  VIADD R48, R3.reuse, 0xae ;  /* 0x000000ae03307836 */ /* 0x040fe20000000000 */
[----:B------:R-:W-:Y:S01]  /*0480*/  SHF.R.U32.HI R5, RZ, 0x8, R2 ;  /* 0x00000008ff057819 */ /* 0x000fe20000011602 */
[C---:B------:R-:W-:Y:S01]  /*0490*/  VIADD R38, R3.reuse, 0xca ;  /* 0x000000ca03267836 */ /* 0x040fe20000000000 */
[----:B------:R-:W-:Y:S01]  /*04a0*/  SHF.R.U32.HI R6, RZ, 0x8, R6 ;  /* 0x00000008ff067819 */ /* 0x000fe20000011606 */
[----:B------:R-:W-:Y:S01]  /*04b0*/  VIADD R44, R3, 0x9c ;  /* 0x0000009c032c7836 */ /* 0x000fe20000000000 */
[----:B------:R-:W-:Y:S01]  /*04c0*/  SHF.R.U32.HI R22, RZ, 0x8, R7 ;  /* 0x00000008ff167819 */ /* 0x000fe20000011607 */
[----:B------:R-:W-:Y:S01]  /*04d0*/  IMAD.MOV R2, RZ, RZ, -R5 ;  /* 0x000000ffff027224 */ /* 0x000fe200078e0a05 */
[----:B------:R-:W-:Y:S01]  /*04e0*/  ISETP.GE.U32.AND P0, PT, R4, 0x48, PT ;  /* 0x000000480400780c */ /* 0x000fe20003f06070 */
[----:B------:R-:W-:Y:S01]  /*04f0*/  IMAD.MOV R7, RZ, RZ, -R6 ;  /* 0x000000ffff077224 */ /* 0x000fe200078e0a06 */
[----:B------:R-:W-:Y:S01]  /*0500*/  LOP3.LUT R17, R17, 0xffff, RZ, 0xc0, !PT ;  /* 0x0000ffff11117812 */ /* 0x000fe200078ec0ff */
[----:B------:R-:W-:Y:S01]  /*0510*/  IMAD.MOV R8, RZ, RZ, -R22 ;  /* 0x000000ffff087224 */ /* 0x000fe200078e0a16 */
[----:B------:R-:W-:Y:S01]  /*0520*/  PRMT R2, R2, 0x7710, RZ ;  /* 0x0000771002027816 */ /* 0x000fe200000000ff */
[----:B------:R-:W-:Y:S01]  /*0530*/  VIADD R34, R3, 0xb8 ;  /* 0x000000b803227836 */ /* 0x000fe20000000000 */
[----:B------:R-:W-:Y:S01]  /*0540*/  PRMT R7, R7, 0x7710, RZ ;  /* 0x0000771007077816 */ /* 0x000fe200000000ff */
[----:B------:R-:W-:Y:S01]  /*0550*/  VIADD R49, R3, 0xa6 ;  /* 0x000000a603317836 */ /* 0x000fe20000000000 */
[----:B------:R-:W-:Y:S01]  /*0560*/  PRMT R8, R8, 0x7710, RZ ;  /* 0x0000771008087816 */ /* 0x000fe200000000ff */
[----:B------:R-:W-:Y:S01]  /*0570*/  IMAD.IADD R15, R15, 0x1, R2 ;  /* 0x000000010f0f7824 */ /* 0x000fe200078e0202 */
[----:B-1----:R-:W-:Y:S01]  /*0580*/  SHF.R.U32.HI R2, RZ, 0x4, R9 ;  /* 0x00000004ff027819 */ /* 0x002fe20000011609 */
[----:B------:R-:W-:Y:S01]  /*0590*/  IMAD.IADD R16, R16, 0x1, R7 ;  /* 0x0000000110107824 */ /* 0x000fe200078e0207 */
[C---:B------:R-:W-:Y:S01]  /*05a0*/  PRMT R7, R4.reuse, 0x9910, RZ ;  /* 0x0000991004077816 */ /* 0x040fe200000000ff */
[----:B------:R-:W-:Y:S01]  /*05b0*/  IMAD.IADD R13, R13, 0x1, R8 ;  /* 0x000000010d0d7824 */ /* 0x000fe200078e0208 */
[----:B------:R-:W-:Y:S01]  /*05c0*/  LOP3.LUT R8, R4, 0x200, RZ, 0xfc, !PT ;  /* 0x0000020004087812 */ /* 0x000fe200078efcff */
[----:B------:R-:W-:Y:S01]  /*05d0*/  IMAD R23, R2, 0x9000, RZ ;  /* 0x0000900002177824 */ /* 0x000fe200078e02ff */
[----:B------:R-:W-:Y:S01]  /*05e0*/  ISETP.GE.U32.AND P1, PT, R4, 0x90, PT ;  /* 0x000000900400780c */ /* 0x000fe20003f26070 */
[----:B------:R-:W-:Y:S01]  /*05f0*/  IMAD.MOV.U32 R2, RZ, RZ, R7 ;  /* 0x000000ffff027224 */ /* 0x000fe200078e0007 */
[----:B------:R-:W-:Y:S01]  /*0600*/  SHF.R.U32.HI R11, RZ, 0x17, R11 ;  /* 0x00000017ff0b7819 */ /* 0x000fe2000001160b */
[----:B------:R-:W-:Y:S01]  /*0610*/  IMAD R7, R17, 0xaab, RZ ;  /* 0x00000aab11077824 */ /* 0x000fe200078e02ff */
[----:B------:R-:W-:Y:S01]  /*0620*/  LOP3.LUT R8, R8, 0xffff, RZ, 0xc0, !PT ;  /* 0x0000ffff08087812 */ /* 0x000fe200078ec0ff */
[----:B------:R-:W-:Y:S01]  /*0630*/  @P0 VIADD R45, R3, 0xee ;  /* 0x000000ee032d0836 */ /* 0x000fe20000000000 */
[----:B------:R-:W-:Y:S01]  /*0640*/  ISETP.GE.U32.AND P3, PT, R4, 0x20, PT ;  /* 0x000000200400780c */ /* 0x000fe20003f66070 */
[----:B------:R-:W-:Y:S01]  /*0650*/  IMAD R2, R2, 0xab, RZ ;  /* 0x000000ab02027824 */ /* 0x000fe200078e02ff */
[----:B------:R-:W-:Y:S01]  /*0660*/  PRMT R14, R11, R14, 0x70 ;  /* 0x000000700b0e7416 */ /* 0x000fe2000000000e */
[----:B------:R-:W-:Y:S01]  /*0670*/  IMAD R11, R8, 0xaab, RZ ;  /* 0x00000aab080b7824 */ /* 0x000fe200078e02ff */
[----:B------:R-:W-:Y:S01]  /*0680*/  ISETP.GE.U32.AND P2, PT, R4, 0xd8, PT ;  /* 0x000000d80400780c */ /* 0x000fe20003f46070 */
[C---:B------:R-:W-:Y:S01]  /*0690*/  VIADD R42, R3.reuse, 0x94 ;  /* 0x00000094032a7836 */ /* 0x040fe20000000000 */
[----:B------:R-:W-:Y:S01]  /*06a0*/  SHF.R.U32.HI R7, RZ, 0x10, R7 ;  /* 0x00000010ff077819 */ /* 0x000fe20000011607 */
[C---:B------:R-:W-:Y:S01]  /*06b0*/  @P1 VIADD R48, R3.reuse, 0xdc ;  /* 0x000000dc03301836 */ /* 0x040fe20000000000 */
[--C-:B------:R-:W-:Y:S01]  /*06c0*/  PRMT R24, R24, 0x5410, R21.reuse ;  /* 0x0000541018187816 */ /* 0x100fe20000000015 */
[----:B------:R-:W-:Y:S01]  /*06d0*/  IMAD R8, R8, 0x925, RZ ;  /* 0x0000092508087824 */ /* 0x000fe200078e02ff */
[--C-:B------:R-:W-:Y:S01]  /*06e0*/  PRMT R26, R26, 0x5410, R21.reuse ;  /* 0x000054101a1a7816 */ /* 0x100fe20000000015 */
[----:B------:R0:W-:Y:S01]  /*06f0*/  STL.64 [R1+0xe8], RZ ;  /* 0x0000e8ff01007387 */ /* 0x0001e20000100a00 */
[--C-:B------:R-:W-:Y:S01]  /*0700*/  PRMT R27, R12, 0x5410, R21.reuse ;  /* 0x000054100c1b7816 */ /* 0x100fe20000000015 */
[----:B------:R-:W-:Y:S01]  /*0710*/  @P3 VIADD R38, R3, 0xf8 ;  /* 0x000000f803263836 */ /* 0x000fe20000000000 */
[----:B------:R-:W-:Y:S01]  /*0720*/  PRMT R21, R14, 0x5410, R21 ;  /* 0x000054100e157816 */ /* 0x000fe20000000015 */
[----:B------:R0:W-:Y:S01]  /*0730*/  STL.64 [R1+0x28], RZ ;  /* 0x000028ff01007387 */ /* 0x0001e20000100a00 */
[----:B------:R-:W-:Y:S01]  /*0740*/  PRMT R14, R7, 0x9910, RZ ;  /* 0x00009910070e7816 */ /* 0x000fe200000000ff */
[----:B------:R-:W-:Y:S01]  /*0750*/  @P2 VIADD R44, R3, 0xca ;  /* 0x000000ca032c2836 */ /* 0x000fe20000000000 */
[----:B------:R-:W-:Y:S01]  /*0760*/  LOP3.LUT R7, R45, 0xff, RZ, 0xc0, !PT ;  /* 0x000000ff2d077812 */ /* 0x000fe200078ec0ff */
[----:B------:R0:W-:Y:S01]  /*0770*/  STL.64 [R1+0xf0], RZ ;  /* 0x0000f0ff01007387 */ /* 0x0001e20000100a00 */
[----:B------:R-:W-:Y:S01]  /*0780*/  SHF.R.U32.HI R11, RZ, 0x10, R11 ;  /* 0x00000010ff0b7819 */ /* 0x000fe2000001160b */
[----:B------:R-:W-:Y:S01]  /*0790*/  IMAD R14, R14, 0x480, RZ ;  /* 0x000004800e0e7824 */ /* 0x000fe200078e02ff */
[----:B------:R-:W-:Y:S01]  /*07a0*/  LOP3.LUT R2, R2, 0xffff, RZ, 0xc0, !PT ;  /* 0x0000ffff02027812 */ /* 0x000fe200078ec0ff */
[----:B------:R-:W-:Y:S01]  /*07b0*/  IMAD R7, R7, 0x25, RZ ;  /* 0x0000002507077824 */ /* 0x000fe200078e02ff */
[----:B------:R-:W-:Y:S01]  /*07c0*/  PRMT R18, R11, 0x9910, RZ ;  /* 0x000099100b127816 */ /* 0x000fe200000000ff */
[----:B------:R0:W-:Y:S01]  /*07d0*/  STL.64 [R1+0x30], RZ ;  /* 0x000030ff01007387 */ /* 0x0001e20000100a00 */
[----:B------:R-:W-:-:S02]  /*07e0*/  LOP3.LUT R11, R48, 0xff, RZ, 0xc0, !PT ;  /* 0x000000ff300b7812 */ /* 0x000fc400078ec0ff */
[----:B------:R-:W-:Y:S01]  /*07f0*/  ISETP.GE.U32.AND P4, PT, R4, 0x68, PT ;  /* 0x000000680400780c */ /* 0x000fe20003f86070 */
[----:B------:R-:W-:Y:S01]  /*0800*/  IMAD R18, R18, 0x480, RZ ;  /* 0x0000048012127824 */ /* 0x000fe200078e02ff */
[----:B------:R-:W-:Y:S01]  /*0810*/  SHF.R.U32.HI R28, RZ, 0x8, R7 ;  /* 0x00000008ff1c7819 */ /* 0x000fe20000011607 */
[----:B------:R-:W-:Y:S01]  /*0820*/  IMAD R11, R11, 0x25, RZ ;  /* 0x000000250b0b7824 */ /* 0x000fe200078e02ff */
[----:B------:R-:W-:Y:S01]  /*0830*/  SHF.R.U32.HI R2, RZ, 0xc, R2 ;  /* 0x0000000cff027819 */ /* 0x000fe20000011602 */
[----:B------:R0:W-:Y:S01]  /*0840*/  STL.64 [R1+0xf8], RZ ;  /* 0x0000f8ff01007387 */ /* 0x0001e20000100a00 */
[----:B------:R-:W-:Y:S02]  /*0850*/  LOP3.LUT R7, R38, 0xff, RZ, 0xc0, !PT ;  /* 0x000000ff26077812 */ /* 0x000fe400078ec0ff */
[----:B------:R-:W-:Y:S01]  /*0860*/  LOP3.LUT R12, R44, 0xff, RZ, 0xc0, !PT ;  /* 0x000000ff2c0c7812 */ /* 0x000fe200078ec0ff */
[----:B------:R0:W-:Y:S01]  /*0870*/  STL.64 [R1+0x38], RZ ;  /* 0x000038ff01007387 */ /* 0x0001e20000100a00 */
[----:B------:R-:W-:Y:S01]  /*0880*/  LOP3.LUT R20, R2, 0xffff, RZ, 0xc0, !PT ;  /* 0x0000ffff02147812 */ /* 0x000fe200078ec0ff */
[----:B------:R-:W-:Y:S01]  /*0890*/  IMAD R7, R7, 0x25, RZ ;  /* 0x0000002507077824 */ /* 0x000fe200078e02ff */
[----:B------:R-:W-:Y:S01]  /*08a0*/  LOP3.LUT R14, R14, 0xffff, RZ, 0xc0, !PT ;  /* 0x0000ffff0e0e7812 */ /* 0x000fe200078ec0ff */
[----:B------:R-:W-:Y:S01]  /*08b0*/  IMAD R12, R12, 0x25, RZ ;  /* 0x000000250c0c7824 */ /* 0x000fe200078e02ff */
[----:B------:R-:W-:Y:S01]  /*08c0*/  LOP3.LUT R18, R18, 0xffff, RZ, 0xc0, !PT ;  /* 0x0000ffff12127812 */ /* 0x000fe200078ec0ff */
[----:B------:R-:W-:Y:S01]  /*08d0*/  IMAD R33, R20, 0x480, R23 ;  /* 0x0000048014217824 */ /* 0x000fe200078e0217 */
[----:B------:R-:W-:Y:S01]  /*08e0*/  SHF.R.U32.HI R29, RZ, 0x8, R11 ;  /* 0x00000008ff1d7819 */ /* 0x000fe2000001160b */
[C---:B------:R-:W-:Y:S01]  /*08f0*/  IMAD.IADD R31, R23.reuse, 0x1, R14 ;  /* 0x00000001171f7824 */ /* 0x040fe200078e020e */
[----:B------:R-:W-:Y:S01]  /*0900*/  SHF.R.U32.HI R20, RZ, 0x8, R7 ;  /* 0x00000008ff147819 */ /* 0x000fe20000011607 */
[----:B------:R-:W-:Y:S01]  /*0910*/  IMAD.IADD R23, R23, 0x1, R18 ;  /* 0x0000000117177824 */ /* 0x000fe200078e0212 */
[----:B------:R-:W-:Y:S01]  /*0920*/  SHF.R.U32.HI R18, RZ, 0x8, R12 ;  /* 0x00000008ff127819 */ /* 0x000fe2000001160c */
[----:B------:R-:W-:Y:S01]  /*0930*/  IMAD.MOV R11, RZ, RZ, -R29 ;  /* 0x000000ffff0b7224 */ /* 0x000fe200078e0a1d */
[C---:B------:R-:W-:Y:S01]  /*0940*/  ISETP.GE.U32.AND P0, PT, R4.reuse, 0xb0, PT ;  /* 0x000000b00400780c */ /* 0x040fe20003f06070 */
[----:B------:R-:W-:Y:S01]  /*0950*/  @P4 VIADD R34, R3, 0xe6 ;  /* 0x000000e603224836 */ /* 0x000fe20000000000 */
[----:B------:R-:W-:Y:S01]  /*0960*/  ISETP.GE.U32.AND P1, PT, R4, 0xf8, PT ;  /* 0x000000f80400780c */ /* 0x000fe20003f26070 */
[----:B------:R-:W-:Y:S01]  /*0970*/  IMAD.MOV R19, RZ, RZ, -R20 ;  /* 0x000000ffff137224 */ /* 0x000fe200078e0a14 */
[----:B------:R-:W-:Y:S01]  /*0980*/  PRMT R11, R11, 0x7710, RZ ;  /* 0x000077100b0b7816 */ /* 0x000fe200000000ff */
[----:B------:R-:W-:Y:S01]  /*0990*/  IMAD.MOV R12, RZ, RZ, -R18 ;  /* 0x000000ffff0c7224 */ /* 0x000fe200078e0a12 */
[----:B------:R-:W-:Y:S01]  /*09a0*/  LOP3.LUT R7, R34, 0xff, RZ, 0xc0, !PT ;  /* 0x000000ff22077812 */ /* 0x000fe200078ec0ff */
[----:B------:R-:W-:Y:S01]  /*09b0*/  IMAD.MOV R14, RZ, RZ, -R28 ;  /* 0x000000ffff0e7224 */ /* 0x000fe200078e0a1c */
[----:B------:R-:W-:Y:S01]  /*09c0*/  PRMT R19, R19, 0x7710, RZ ;  /* 0x0000771013137816 */ /* 0x000fe200000000ff */
[----:B------:R-:W-:Y:S01]  /*09d0*/  IMAD.IADD R48, R11, 0x1, R48 ;  /* 0x000000010b307824 */ /* 0x000fe200078e0230 */
[----:B------:R-:W-:Y:S01]  /*09e0*/  PRMT R11, R12, 0x7710, RZ ;  /* 0x000077100c0b7816 */ /* 0x000fe200000000ff */
[----:B------:R-:W-:Y:S01]  /*09f0*/  IMAD R7, R7, 0x25, RZ ;  /* 0x0000002507077824 */ /* 0x000fe200078e02ff */
[----:B------:R-:W-:Y:S01]  /*0a00*/  PRMT R14, R14, 0x7710, RZ ;  /* 0x000077100e0e7816 */ /* 0x000fe200000000ff */
[----:B------:R-:W-:Y:S01]  /*0a10*/  IMAD.IADD R38, R19, 0x1, R38 ;  /* 0x0000000113267824 */ /* 0x000fe200078e0226 */
[----:B------:R-:W-:Y:S01]  /*0a20*/  LOP3.LUT R56, R53, 0xffff, RZ, 0xc0, !PT ;  /* 0x0000ffff35387812 */ /* 0x000fe200078ec0ff */
[----:B------:R-:W-:Y:S01]  /*0a30*/  IMAD.IADD R44, R11, 0x1, R44 ;  /* 0x000000010b2c7824 */ /* 0x000fe200078e022c */
[----:B------:R-:W-:Y:S01]  /*0a40*/  SHF.R.U32.HI R19, RZ, 0x8, R7 ;  /* 0x00000008ff137819 */ /* 0x000fe20000011607 */
[----:B------:R-:W-:Y:S01]  /*0a50*/  IMAD.IADD R45, R14, 0x1, R45 ;  /* 0x000000010e2d7824 */ /* 0x000fe200078e022d */
[----:B------:R-:W-:Y:S01]  /*0a60*/  LOP3.LUT R13, R13, 0xfe, RZ, 0xc0, !PT ;  /* 0x000000fe0d0d7812 */ /* 0x000fe200078ec0ff */
[C---:B------:R-:W-:Y:S01]  /*0a70*/  VIADD R11, R4.reuse, 0x4 ;  /* 0x00000004040b7836 */ /* 0x040fe20000000000 */
[----:B------:R-:W-:Y:S01]  /*0a80*/  LOP3.LUT R57, R55, 0xffff, RZ, 0xc0, !PT ;  /* 0x0000ffff37397812 */ /* 0x000fe200078ec0ff */
[----:B------:R-:W-:Y:S01]  /*0a90*/  VIADD R14, R4, 0x8 ;  /* 0x00000008040e7836 */ /* 0x000fe20000000000 */
[----:B------:R-:W-:Y:S01]  /*0aa0*/  LEA.HI R22, R13, R22, RZ, 0x1f ;  /* 0x000000160d167211 */ /* 0x000fe200078ff8ff */
[----:B------:R-:W-:Y:S01]  /*0ab0*/  IMAD.MOV R35, RZ, RZ, -R19 ;  /* 0x000000ffff237224 */ /* 0x000fe200078e0a13 */
[----:B------:R-:W-:Y:S01]  /*0ac0*/  LOP3.LUT R7, R11, 0xffff, RZ, 0xc0, !PT ;  /* 0x0000ffff0b077812 */ /* 0x000fe200078ec0ff */
[C---:B------:R-:W-:Y:S01]  /*0ad0*/  @P0 VIADD R49, R3.reuse, 0xd4 ;  /* 0x000000d403310836 */ /* 0x040fe20000000000 */
[----:B------:R-:W-:Y:S01]  /*0ae0*/  LOP3.LUT R32, R14, 0xffff, RZ, 0xc0, !PT ;  /* 0x0000ffff0e207812 */ /* 0x000fe200078ec0ff */
[----:B------:R-:W-:Y:S01]  /*0af0*/  @P1 VIADD R42, R3, 0xc2 ;  /* 0x000000c2032a1836 */ /* 0x000fe20000000000 */
[----:B------:R-:W-:Y:S01]  /*0b00*/  PRMT R35, R35, 0x7710, RZ ;  /* 0x0000771023237816 */ /* 0x000fe200000000ff */
[----:B------:R-:W-:Y:S01]  /*0b10*/  IMAD R7, R7, 0x925, RZ ;  /* 0x0000092507077824 */ /* 0x000fe200078e02ff */
[----:B------:R-:W-:Y:S01]  /*0b20*/  LOP3.LUT R12, R49, 0xff, RZ, 0xc0, !PT ;  /* 0x000000ff310c7812 */ /* 0x000fe200078ec0ff */
[----:B------:R-:W-:Y:S01]  /*0b30*/  IMAD R36, R32, 0x925, RZ ;  /* 0x0000092520247824 */ /* 0x000fe200078e02ff */
[----:B------:R-:W-:Y:S01]  /*0b40*/  LOP3.LUT R30, R42, 0xff, RZ, 0xc0, !PT ;  /* 0x000000ff2a1e7812 */ /* 0x000fe200078ec0ff */
[----:B------:R-:W-:Y:S01]  /*0b50*/  IMAD.IADD R34, R35, 0x1, R34 ;  /* 0x0000000123227824 */ /* 0x000fe200078e0222 */
[----:B------:R-:W-:Y:S01]  /*0b60*/  SHF.R.U32.HI R7, RZ, 0x10, R7 ;  /* 0x00000010ff077819 */ /* 0x000fe20000011607 */
[----:B------:R-:W-:Y:S01]  /*0b70*/  IMAD R35, R12, 0x25, RZ ;  /* 0x000000250c237824 */ /* 0x000fe200078e02ff */
[----:B------:R-:W-:Y:S01]  /*0b80*/  SHF.R.U32.HI R12, RZ, 0x10, R36 ;  /* 0x00000010ff0c7819 */ /* 0x000fe20000011624 */
[----:B------:R-:W-:Y:S01]  /*0b90*/  IMAD R32, R32, 0xaab, RZ ;  /* 0x00000aab20207824 */ /* 0x000fe200078e02ff */
[----:B------:R-:W-:Y:S01]  /*0ba0*/  PRMT R36, R7, 0x9910, RZ ;  /* 0x0000991007247816 */ /* 0x000fe200000000ff */
[----:B------:R-:W-:Y:S01]  /*0bb0*/  IMAD R30, R30, 0x25, RZ ;  /* 0x000000251e1e7824 */ /* 0x000fe200078e02ff */
[----:B------:R-:W-:Y:S01]  /*0bc0*/  PRMT R37, R12, 0x9910, RZ ;  /* 0x000099100c257816 */ /* 0x000fe200000000ff */
[----:B------:R-:W-:Y:S01]  /*0bd0*/  IMAD R57, R57, 0x925, RZ ;  /* 0x0000092539397824 */ /* 0x000fe200078e02ff */
[----:B------:R-:W-:Y:S01]  /*0be0*/  SHF.R.U32.HI R7, RZ, 0x10, R32 ;  /* 0x00000010ff077819 */ /* 0x000fe20000011620 */
[----:B------:R-:W-:Y:S01]  /*0bf0*/  IMAD.MOV.U32 R12, RZ, RZ, R36 ;  /* 0x000000ffff0c7224 */ /* 0x000fe200078e0024 */
[----:B------:R-:W-:Y:S01]  /*0c00*/  SHF.R.U32.HI R32, RZ, 0x8, R30 ;  /* 0x00000008ff207819 */ /* 0x000fe2000001161e */
[----:B------:R-:W-:Y:S01]  /*0c10*/  IMAD.MOV.U32 R30, RZ, RZ, R37 ;  /* 0x000000ffff1e7224 */ /* 0x000fe200078e0025 */
[----:B------:R-:W-:Y:S01]  /*0c20*/  SHF.R.U32.HI R35, RZ, 0x8, R35 ;  /* 0x00000008ff237819 */ /* 0x000fe20000011623 */
[----:B------:R0:W-:Y:S01]  /*0c30*/  STL.64 [R1+0x100], RZ ;  /* 0x000100ff01007387 */ /* 0x0001e20000100a00 */
[----:B------:R-:W-:Y:S01]  /*0c40*/  PRMT R39, R7, 0x9910, RZ ;  /* 0x0000991007277816 */ /* 0x000fe200000000ff */
[----:B------:R-:W-:Y:S01]  /*0c50*/  IMAD.MOV R37, RZ, RZ, -R32 ;  /* 0x000000ffff257224 */ /* 0x000fe200078e0a20 */
[----:B------:R-:W-:Y:S01]  /*0c60*/  LOP3.LUT R45, R45, 0xfe, RZ, 0xc0, !PT ;  /* 0x000000fe2d2d7812 */ /* 0x000fe200078ec0ff */
[----:B------:R-:W-:Y:S01]  /*0c70*/  IMAD.MOV R36, RZ, RZ, -R35 ;  /* 0x000000ffff247224 */ /* 0x000fe200078e0a23 */
[----:B------:R-:W-:Y:S01]  /*0c80*/  LOP3.LUT R48, R48, 0xfe, RZ, 0xc0, !PT ;  /* 0x000000fe30307812 */ /* 0x000fe200078ec0ff */
[----:B------:R-:W-:Y:S01]  /*0c90*/  IMAD R7, R12, 0x1c, RZ ;  /* 0x0000001c0c077824 */ /* 0x000fe200078e02ff */
[----:B------:R-:W-:Y:S01]  /*0ca0*/  PRMT R37, R37, 0x7710, RZ ;  /* 0x0000771025257816 */ /* 0x000fe200000000ff */
[----:B------:R-:W-:Y:S01]  /*0cb0*/  IMAD R12, R30, 0x1c, RZ ;  /* 0x0000001c1e0c7824 */ /* 0x000fe200078e02ff */
[----:B------:R-:W-:Y:S01]  /*0cc0*/  PRMT R36, R36, 0x7710, RZ ;  /* 0x0000771024247816 */ /* 0x000fe200000000ff */
[----:B------:R-:W-:Y:S01]  /*0cd0*/  IMAD.MOV R30, RZ, RZ, -R7 ;  /* 0x000000ffff1e7224 */ /* 0x000fe200078e0a07 */
[----:B------:R-:W-:Y:S01]  /*0ce0*/  LEA.HI R28, R45, R28, RZ, 0x1f ;  /* 0x0000001c2d1c7211 */ /* 0x000fe200078ff8ff */
[----:B------:R-:W-:Y:S01]  /*0cf0*/  IMAD R7, R39, 0x18, RZ ;  /* 0x0000001827077824 */ /* 0x000fe200078e02ff */
[----:B------:R-:W-:Y:S01]  /*0d00*/  LOP3.LUT R45, R44, 0xfe, RZ, 0xc0, !PT ;  /* 0x000000fe2c2d7812 */ /* 0x000fe200078ec0ff */
[----:B------:R-:W-:Y:S01]  /*0d10*/  IMAD.IADD R42, R37, 0x1, R42 ;  /* 0x00000001252a7824 */ /* 0x000fe200078e022a */
[----:B------:R-:W-:Y:S01]  /*0d20*/  PRMT R37, R3, 0x9910, RZ ;  /* 0x0000991003257816 */ /* 0x000fe200000000ff */
[----:B------:R-:W-:Y:S01]  /*0d30*/  IMAD.IADD R49, R36, 0x1, R49 ;  /* 0x0000000124317824 */ /* 0x000fe200078e0231 */
[----:B------:R-:W-:Y:S01]  /*0d40*/  PRMT R30, R30, 0x7710, RZ ;  /* 0x000077101e1e7816 */ /* 0x000fe200000000ff */
[----:B------:R-:W-:Y:S01]  /*0d50*/  IMAD.MOV R36, RZ, RZ, -R12 ;  /* 0x000000ffff247224 */ /* 0x000fe200078e0a0c */
[----:B------:R-:W-:Y:S01]  /*0d60*/  SHF.R.U32.HI R44, RZ, 0x2, R9 ;  /* 0x00000002ff2c7819 */ /* 0x000fe20000011609 */
[----:B------:R-:W-:Y:S01]  /*0d70*/  IMAD.MOV R39, RZ, RZ, -R7 ;  /* 0x000000ffff277224 */ /* 0x000fe200078e0a07 */
[----:B------:R-:W-:Y:S01]  /*0d80*/  LOP3.LUT R9, R9, 0x3, RZ, 0xc0, !PT ;  /* 0x0000000309097812 */ /* 0x000fe200078ec0ff */
[----:B------:R-:W-:Y:S01]  /*0d90*/  IMAD.MOV.U32 R12, RZ, RZ, R37 ;  /* 0x000000ffff0c7224 */ /* 0x000fe200078e0025 */
[----:B------:R-:W-:Y:S01]  /*0da0*/  PRMT R7, R36, 0x7710, RZ ;  /* 0x0000771024077816 */ /* 0x000fe200000000ff */
[----:B------:R-:W-:Y:S01]  /*0db0*/  IMAD.IADD R11, R11, 0x1, R30 ;  /* 0x000000010b0b7824 */ /* 0x000fe200078e021e */
[----:B------:R-:W-:Y:S01]  /*0dc0*/  PRMT R37, R39, 0x7710, RZ ;  /* 0x0000771027257816 */ /* 0x000fe200000000ff */
[----:B------:R-:W-:Y:S01]  /*0dd0*/  IMAD R30, R12, 0x25, RZ ;  /* 0x000000250c1e7824 */ /* 0x000fe200078e02ff */
[----:B------:R-:W-:Y:S01]  /*0de0*/  LEA.HI R29, R48, R29, RZ, 0x1f ;  /* 0x0000001d301d7211 */ /* 0x000fe200078ff8ff */
[C---:B------:R-:W-:Y:S01]  /*0df0*/  IMAD.IADD R12, R14.reuse, 0x1, R7 ;  /* 0x000000010e0c7824 */ /* 0x040fe200078e0207 */
[----:B------:R-:W-:Y:S01]  /*0e00*/  LEA.HI R48, R45, R18, RZ, 0x1f ;  /* 0x000000122d307211 */ /* 0x000fe200078ff8ff */
[----:B------:R-:W-:Y:S01]  /*0e10*/  IMAD.IADD R7, R14, 0x1, R37 ;  /* 0x000000010e077824 */ /* 0x000fe200078e0225 */
[----:B------:R-:W-:Y:S01]  /*0e20*/  LOP3.LUT R45, R38, 0xfe, RZ, 0xc0, !PT ;  /* 0x000000fe262d7812 */ /* 0x000fe200078ec0ff */
[----:B------:R-:W-:Y:S01]  /*0e30*/  VIADD R14, R30, 0xfe6 ;  /* 0x00000fe61e0e7836 */ /* 0x000fe20000000000 */
[----:B------:R-:W-:Y:S01]  /*0e40*/  ISETP.GT.U32.AND P0, PT, R4, 0x47, PT ;  /* 0x000000470400780c */ /* 0x000fe20003f04070 */
[----:B------:R-:W-:Y:S01]  /*0e50*/  VIADD R36, R30, 0xd4c ;  /* 0x00000d4c1e247836 */ /* 0x000fe20000000000 */
[----:B------:R-:W-:Y:S01]  /*0e60*/  LOP3.LUT R34, R34, 0xfe, RZ, 0xc0, !PT ;  /* 0x000000fe22227812 */ /* 0x000fe200078ec0ff */
[----:B------:R-:W-:Y:S01]  /*0e70*/  VIADD R37, R30, 0xab2 ;  /* 0x00000ab21e257836 */ /* 0x000fe20000000000 */
[----:B------:R-:W-:Y:S01]  /*0e80*/  LOP3.LUT R14, R14, 0xffff, RZ, 0xc0, !PT ;  /* 0x0000ffff0e0e7812 */ /* 0x000fe200078ec0ff */
[----:B------:R-:W-:Y:S01]  /*0e90*/  VIADD R39, R30, 0x1158 ;  /* 0x000011581e277836 */ /* 0x000fe20000000000 */
[----:B------:R-:W-:Y:S01]  /*0ea0*/  LOP3.LUT R36, R36, 0xffff, RZ, 0xc0, !PT ;  /* 0x0000ffff24247812 */ /* 0x000fe200078ec0ff */
[C---:B------:R-:W-:Y:S01]  /*0eb0*/  VIADD R40, R30.reuse, 0xebe ;  /* 0x00000ebe1e287836 */ /* 0x040fe20000000000 */
[----:B------:R-:W-:Y:S01]  /*0ec0*/  LOP3.LUT R37, R37, 0xffff, RZ, 0xc0, !PT ;  /* 0x0000ffff25257812 */ /* 0x000fe200078ec0ff */
[----:B------:R-:W-:Y:S01]  /*0ed0*/  VIADD R30, R30, 0x98a ;  /* 0x0000098a1e1e7836 */ /* 0x000fe20000000000 */
[----:B------:R-:W-:Y:S01]  /*0ee0*/  LOP3.LUT R39, R39, 0xffff, RZ, 0xc0, !PT ;  /* 0x0000ffff27277812 */ /* 0x000fe200078ec0ff */
[----:B------:R-:W-:Y:S01]  /*0ef0*/  IMAD R18, R9, 0x1c, RZ ;  /* 0x0000001c09127824 */ /* 0x000fe200078e02ff */
[----:B------:R-:W-:Y:S01]  /*0f00*/  LOP3.LUT R40, R40, 0xffff, RZ, 0xc0, !PT ;  /* 0x0000ffff28287812 */ /* 0x000fe200078ec0ff */
[----:B------:R0:W-:Y:S01]  /*0f10*/  STL.64 [R1+0x40], RZ ;  /* 0x000040ff01007387 */ /* 0x0001e20000100a00 */
[----:B------:R-:W-:-:S02]  /*0f20*/  LOP3.LUT R30, R30, 0xffff, RZ, 0xc0, !PT ;  /* 0x0000ffff1e1e7812 */ /* 0x000fc400078ec0ff */
[----:B------:R-:W-:Y:S01]  /*0f30*/  SHF.R.U32.HI R46, RZ, 0x8, R36 ;  /* 0x00000008ff2e7819 */ /* 0x000fe20000011624 */
[----:B------:R0:W-:Y:S01]  /*0f40*/  STL.64 [R1+0x108], RZ ;  /* 0x000108ff01007387 */ /* 0x0001e20000100a00 */
[----:B------:R-:W-:Y:S02]  /*0f50*/  SHF.R.U32.HI R41, RZ, 0x8, R37 ;  /* 0x00000008ff297819 */ /* 0x000fe40000011625 */
[----:B------:R-:W-:Y:S01]  /*0f60*/  SHF.R.U32.HI R50, RZ, 0x8, R14 ;  /* 0x00000008ff327819 */ /* 0x000fe2000001160e */
[----:B------:R-:W-:Y:S01]  /*0f70*/  IMAD.MOV R14, RZ, RZ, -R46 ;  /* 0x000000ffff0e7224 */ /* 0x000fe200078e0a2e */
[----:B------:R-:W-:Y:S01]  /*0f80*/  SHF.R.U32.HI R39, RZ, 0x8, R39 ;  /* 0x00000008ff277819 */ /* 0x000fe20000011627 */
[----:B------:R0:W-:Y:S01]  /*0f90*/  STL.64 [R1+0x48], RZ ;  /* 0x000048ff01007387 */ /* 0x0001e20000100a00 */
[----:B------:R-:W-:Y:S01]  /*0fa0*/  SHF.R.U32.HI R36, RZ, 0x8, R40 ;  /* 0x00000008ff247819 */ /* 0x000fe20000011628 */
[----:B------:R-:W-:Y:S01]  /*0fb0*/  IMAD.MOV R40, RZ, RZ, -R41 ;  /* 0x000000ffff287224 */ /* 0x000fe200078e0a29 */
[----:B------:R-:W-:Y:S01]  /*0fc0*/  SHF.R.U32.HI R30, RZ, 0x8, R30 ;  /* 0x00000008ff1e7819 */ /* 0x000fe2000001161e */
[----:B------:R-:W-:Y:S01]  /*0fd0*/  IMAD.MOV R52, RZ, RZ, -R50 ;  /* 0x000000ffff347224 */ /* 0x000fe200078e0a32 */
[----:B------:R-:W-:Y:S01]  /*0fe0*/  PRMT R14, R14, 0x7710, RZ ;  /* 0x000077100e0e7816 */ /* 0x000fe200000000ff */
[----:B------:R-:W-:Y:S01]  /*0ff0*/  IMAD.MOV R58, RZ, RZ, -R39 ;  /* 0x000000ffff3a7224 */ /* 0x000fe200078e0a27 */
[----:B------:R-:W-:Y:S01]  /*1000*/  PRMT R40, R40, 0x7710, RZ ;  /* 0x0000771028287816 */ /* 0x000fe200000000ff */
[----:B------:R-:W-:Y:S01]  /*1010*/  IMAD.MOV R60, RZ, RZ, -R36 ;  /* 0x000000ffff3c7224 */ /* 0x000fe200078e0a24 */
[----:B------:R-:W-:Y:S01]  /*1020*/  PRMT R52, R52, 0x7710, RZ ;  /* 0x0000771034347816 */ /* 0x000fe200000000ff */
[----:B------:R-:W-:Y:S01]  /*1030*/  IMAD.MOV R62, RZ, RZ, -R30 ;  /* 0x000000ffff3e7224 */ /* 0x000fe200078e0a1e */
[----:B------:R-:W-:Y:S01]  /*1040*/  PRMT R58, R58, 0x7710, RZ ;  /* 0x000077103a3a7816 */ /* 0x000fe200000000ff */
[----:B------:R0:W-:Y:S01]  /*1050*/  STL.64 [R1+0x110], RZ ;  /* 0x000110ff01007387 */ /* 0x0001e20000100a00 */
[----:B------:R-:W-:-:S02]  /*1060*/  PRMT R60, R60, 0x7710, RZ ;  /* 0x000077103c3c7816 */ /* 0x000fc400000000ff */
[----:B------:R-:W-:Y:S01]  /*1070*/  PRMT R62, R62, 0x7710, RZ ;  /* 0x000077103e3e7816 */ /* 0x000fe200000000ff */
[----:B------:R0:W-:Y:S01]  /*1080*/  STL.64 [R1+0x50], RZ ;  /* 0x000050ff01007387 */ /* 0x0001e20000100a00 */
[C---:B------:R-:W-:Y:S02]  /*1090*/  IADD3 R51, PT, PT, R3.reuse, 0x5c, R14 ;  /* 0x0000005c03337810 */ /* 0x040fe40007ffe00e */
[C---:B------:R-:W-:Y:S01]  /*10a0*/  IADD3 R47, PT, PT, R3.reuse, 0x4a, R40 ;  /* 0x0000004a032f7810 */ /* 0x040fe20007ffe028 */
[----:B------:R0:W-:Y:S01]  /*10b0*/  STL.64 [R1+0x118], RZ ;  /* 0x000118ff01007387 */ /* 0x0001e20000100a00 */
[C---:B------:R-:W-:Y:S02]  /*10c0*/  IADD3 R52, PT, PT, R3.reuse, 0x6e, R52 ;  /* 0x0000006e03347810 */ /* 0x040fe40007ffe034 */
[C---:B------:R-:W-:Y:S01]  /*10d0*/  IADD3 R43, PT, PT, R3.reuse, 0x78, R58 ;  /* 0x00000078032b7810 */ /* 0x040fe20007ffe03a */
[----:B------:R0:W-:Y:S01]  /*10e0*/  STL.64 [R1+0x58], RZ ;  /* 0x000058ff01007387 */ /* 0x0001e20000100a00 */
[----:B------:R-:W-:-:S02]  /*10f0*/  IADD3 R40, PT, PT, R3, 0x66, R60 ;  /* 0x0000006603287810 */ /* 0x000fc40007ffe03c */
[----:B------:R-:W-:Y:S01]  /*1100*/  IADD3 R37, PT, PT, R3, 0x42, R62 ;  /* 0x0000004203257810 */ /* 0x000fe20007ffe03e */
[----:B------:R-:W-:Y:S01]  /*1110*/  IMAD R3, R56, 0x925, RZ ;  /* 0x0000092538037824 */ /* 0x000fe200078e02ff */
[----:B------:R-:W-:Y:S01]  /*1120*/  LOP3.LUT R14, R54, 0xffff, RZ, 0xc0, !PT ;  /* 0x0000ffff360e7812 */ /* 0x000fe200078ec0ff */
[----:B------:R-:W-:Y:S01]  /*1130*/  VIADD R56, R4, 0x18 ;  /* 0x0000001804387836 */ /* 0x000fe20000000000 */
        /* <DEDUP_REMOVED lines=8> */
[----:B------:R-:W-:Y:S01]  /*11c0*/  SHF.R.U32.HI R13, RZ, 0x10, R13 ;  /* 0x00000010ff0d7819 */ /* 0x000fe2000001160d */
[----:B------:R-:W-:Y:S01]  /*11d0*/  IMAD R58, R58, 0x925, RZ ;  /* 0x000009253a3a7824 */ /* 0x000fe200078e02ff */
[----:B------:R-:W-:Y:S01]  /*11e0*/  SHF.R.U32.HI R3, RZ, 0x10, R14 ;  /* 0x00000010ff037819 */ /* 0x000fe2000001160e */
[----:B------:R-:W-:Y:S01]  /*11f0*/  IMAD.MOV.U32 R14, RZ, RZ, R59 ;  /* 0x000000ffff0e7224 */ /* 0x000fe200078e003b */
[----:B------:R-:W-:Y:S01]  /*1200*/  PRMT R60, R13, 0x9910, RZ ;  /* 0x000099100d3c7816 */ /* 0x000fe200000000ff */
[----:B------:R0:W-:Y:S01]  /*1210*/  STL.64 [R1+0x128], RZ ;  /* 0x000128ff01007387 */ /* 0x0001e20000100a00 */
[----:B------:R-:W-:Y:S01]  /*1220*/  PRMT R59, R3, 0x9910, RZ ;  /* 0x00009910033b7816 */ /* 0x000fe200000000ff */
[----:B------:R-:W-:Y:S01]  /*1230*/  IMAD R3, R14, 0x1c, RZ ;  /* 0x0000001c0e037824 */ /* 0x000fe200078e02ff */
[----:B------:R-:W-:Y:S01]  /*1240*/  SHF.R.U32.HI R13, RZ, 0x10, R57 ;  /* 0x00000010ff0d7819 */ /* 0x000fe20000011639 */
[----:B------:R-:W-:Y:S01]  /*1250*/  IMAD.MOV.U32 R57, RZ, RZ, R60 ;  /* 0x000000ffff397224 */ /* 0x000fe200078e003c */
[----:B------:R-:W-:Y:S01]  /*1260*/  SHF.R.U32.HI R14, RZ, 0x10, R58 ;  /* 0x00000010ff0e7819 */ /* 0x000fe2000001163a */
[----:B------:R-:W-:Y:S01]  /*1270*/  IMAD.MOV R58, RZ, RZ, -R3 ;  /* 0x000000ffff3a7224 */ /* 0x000fe200078e0a03 */
[----:B------:R-:W-:Y:S01]  /*1280*/  PRMT R60, R13, 0x9910, RZ ;  /* 0x000099100d3c7816 */ /* 0x000fe200000000ff */
[----:B------:R-:W-:Y:S01]  /*1290*/  IMAD R13, R57, 0x1c, RZ ;  /* 0x0000001c390d7824 */ /* 0x000fe200078e02ff */
[----:B------:R-:W-:Y:S01]  /*12a0*/  PRMT R61, R14, 0x9910, RZ ;  /* 0x000099100e3d7816 */ /* 0x000fe200000000ff */
[----:B------:R-:W-:Y:S01]  /*12b0*/  IMAD R3, R59, 0x18, RZ ;  /* 0x000000183b037824 */ /* 0x000fe200078e02ff */
[----:B------:R-:W-:Y:S01]  /*12c0*/  PRMT R14, R58, 0x7710, RZ ;  /* 0x000077103a0e7816 */ /* 0x000fe200000000ff */
[----:B------:R-:W-:Y:S01]  /*12d0*/  IMAD.MOV.U32 R57, RZ, RZ, R60 ;  /* 0x000000ffff397224 */ /* 0x000fe200078e003c */
[----:B------:R-:W-:Y:S01]  /*12e0*/  LOP3.LUT R37, R37, 0xfe, RZ, 0xc0, !PT ;  /* 0x000000fe25257812 */ /* 0x000fe200078ec0ff */
[----:B------:R-:W-:Y:S01]  /*12f0*/  IMAD.MOV R59, RZ, RZ, -R13 ;  /* 0x000000ffff3b7224 */ /* 0x000fe200078e0a0d */
[----:B------:R-:W-:Y:S01]  /*1300*/  SHF.R.U32.HI R48, RZ, 0x2, R48 ;  /* 0x00000002ff307819 */ /* 0x000fe20000011630 */
[----:B------:R-:W-:Y:S01]  /*1310*/  IMAD.MOV R60, RZ, RZ, -R3 ;  /* 0x000000ffff3c7224 */ /* 0x000fe200078e0a03 */
[----:B------:R-:W-:Y:S01]  /*1320*/  LEA.HI R37, R37, R30, RZ, 0x1f ;  /* 0x0000001e25257211 */ /* 0x000fe200078ff8ff */
[----:B------:R-:W-:Y:S01]  /*1330*/  IMAD.MOV.U32 R58, RZ, RZ, R61 ;  /* 0x000000ffff3a7224 */ /* 0x000fe200078e003d */
[----:B------:R-:W-:Y:S01]  /*1340*/  PRMT R3, R59, 0x7710, RZ ;  /* 0x000077103b037816 */ /* 0x000fe200000000ff */
[----:B------:R-:W-:Y:S01]  /*1350*/  IMAD.IADD R13, R53, 0x1, R14 ;  /* 0x00000001350d7824 */ /* 0x000fe200078e020e */
[----:B------:R-:W-:Y:S01]  /*1360*/  PRMT R59, R60, 0x7710, RZ ;  /* 0x000077103c3b7816 */ /* 0x000fe200000000ff */
[----:B------:R-:W-:Y:S01]  /*1370*/  IMAD R53, R57, 0x1c, RZ ;  /* 0x0000001c39357824 */ /* 0x000fe200078e02ff */
[----:B------:R0:W-:Y:S01]  /*1380*/  STL.64 [R1+0x68], RZ ;  /* 0x000068ff01007387 */ /* 0x0001e20000100a00 */
[----:B------:R-:W-:Y:S01]  /*1390*/  IMAD.IADD R14, R54, 0x1, R3 ;  /* 0x00000001360e7824 */ /* 0x000fe200078e0203 */
[----:B------:R-:W-:Y:S01]  /*13a0*/  LOP3.LUT R30, R13, 0xffff, RZ, 0xc0, !PT ;  /* 0x0000ffff0d1e7812 */ /* 0x000fe200078ec0ff */
[----:B------:R-:W-:Y:S01]  /*13b0*/  IMAD R57, R58, 0x1c, RZ ;  /* 0x0000001c3a397824 */ /* 0x000fe200078e02ff */
[----:B------:R0:W-:Y:S01]  /*13c0*/  STL.64 [R1+0x130], RZ ;  /* 0x000130ff01007387 */ /* 0x0001e20000100a00 */
[----:B------:R-:W-:Y:S01]  /*13d0*/  IMAD.IADD R3, R54, 0x1, R59 ;  /* 0x0000000136037824 */ /* 0x000fe200078e023b */
[----:B------:R-:W-:-:S02]  /*13e0*/  LOP3.LUT R54, R15, 0xfe, RZ, 0xc0, !PT ;  /* 0x000000fe0f367812 */ /* 0x000fc400078ec0ff */
[----:B------:R-:W-:Y:S01]  /*13f0*/  LOP3.LUT R15, R16, 0xfe, RZ, 0xc0, !PT ;  /* 0x000000fe100f7812 */ /* 0x000fe200078ec0ff */
[----:B------:R-:W-:Y:S01]  /*1400*/  IMAD.MOV R16, RZ, RZ, -R53 ;  /* 0x000000ffff107224 */ /* 0x000fe200078e0a35 */
[----:B------:R-:W-:Y:S01]  /*1410*/  LEA.HI R5, R54, R5, RZ, 0x1f ;  /* 0x0000000536057211 */ /* 0x000fe200078ff8ff */
[----:B------:R-:W-:Y:S01]  /*1420*/  IMAD.MOV R53, RZ, RZ, -R57 ;  /* 0x000000ffff357224 */ /* 0x000fe200078e0a39 */
[----:B------:R-:W-:Y:S01]  /*1430*/  LEA.HI R6, R15, R6, RZ, 0x1f ;  /* 0x000000060f067211 */ /* 0x000fe200078ff8ff */
[----:B------:R0:W-:Y:S01]  /*1440*/  STL.64 [R1+0x70], RZ ;  /* 0x000070ff01007387 */ /* 0x0001e20000100a00 */
[----:B------:R-:W-:Y:S02]  /*1450*/  PRMT R16, R16, 0x7710, RZ ;  /* 0x0000771010107816 */ /* 0x000fe400000000ff */
[----:B------:R-:W-:Y:S01]  /*1460*/  PRMT R53, R53, 0x7710, RZ ;  /* 0x0000771035357816 */ /* 0x000fe200000000ff */
[----:B------:R0:W-:Y:S01]  /*1470*/  STL.64 [R1+0x138], RZ ;  /* 0x000138ff01007387 */ /* 0x0001e20000100a00 */
[----:B------:R-:W-:Y:S01]  /*1480*/  PRMT R3, R3, 0x9910, RZ ;  /* 0x0000991003037816 */ /* 0x000fe200000000ff */
[----:B------:R-:W-:Y:S01]  /*1490*/  IMAD.IADD R15, R55, 0x1, R16 ;  /* 0x00000001370f7824 */ /* 0x000fe200078e0210 */
[----:B------:R-:W-:Y:S01]  /*14a0*/  SHF.R.U32.HI R5, RZ, 0x2, R5 ;  /* 0x00000002ff057819 */ /* 0x000fe20000011605 */
[----:B------:R-:W-:Y:S01]  /*14b0*/  IMAD.IADD R16, R56, 0x1, R53 ;  /* 0x0000000138107824 */ /* 0x000fe200078e0235 */
[----:B------:R0:W-:Y:S01]  /*14c0*/  STL.64 [R1+0x78], RZ ;  /* 0x000078ff01007387 */ /* 0x0001e20000100a00 */
[----:B------:R-:W-:Y:S01]  /*14d0*/  IMAD R53, R17, 0x925, RZ ;  /* 0x0000092511357824 */ /* 0x000fe200078e02ff */
[----:B------:R-:W-:-:S02]  /*14e0*/  LOP3.LUT R17, R44, 0x3, RZ, 0xc0, !PT ;  /* 0x000000032c117812 */ /* 0x000fc400078ec0ff */
[----:B------:R-:W-:Y:S01]  /*14f0*/  LEA.HI R44, R45, R20, RZ, 0x1f ;  /* 0x000000142d2c7211 */ /* 0x000fe200078ff8ff */
[----:B------:R0:W-:Y:S01]  /*1500*/  STL.64 [R1+0x140], RZ ;  /* 0x000140ff01007387 */ /* 0x0001e20000100a00 */
[----:B------:R-:W-:Y:S01]  /*1510*/  SHF.R.U32.HI R9, RZ, 0x10, R53 ;  /* 0x00000010ff097819 */ /* 0x000fe20000011635 */
[----:B------:R-:W-:Y:S01]  /*1520*/  IMAD R38, R17, 0xc40, R18 ;  /* 0x00000c4011267824 */ /* 0x000fe200078e0212 */
[----:B------:R-:W-:Y:S01]  /*1530*/  LOP3.LUT R20, R49, 0xfe, RZ, 0xc0, !PT ;  /* 0x000000fe31147812 */ /* 0x000fe200078ec0ff */
[----:B------:R0:W-:Y:S01]  /*1540*/  STL.64 [R1+0x80], RZ ;  /* 0x000080ff01007387 */ /* 0x0001e20000100a00 */
[----:B------:R-:W-:Y:S01]  /*1550*/  PRMT R54, R9, 0x9910, RZ ;  /* 0x0000991009367816 */ /* 0x000fe200000000ff */
[----:B------:R-:W-:Y:S01]  /*1560*/  VIADD R45, R38, 0x308f ;  /* 0x0000308f262d7836 */ /* 0x000fe20000000000 */
[----:B------:R-:W-:Y:S01]  /*1570*/  LOP3.LUT R9, R4, 0x900, RZ, 0xfc, !PT ;  /* 0x0000090004097812 */ /* 0x000fe200078efcff */
[----:B------:R-:W-:Y:S01]  /*1580*/  @!P0 VIADD R45, R38, 0xffffff8f ;  /* 0xffffff8f262d8836 */ /* 0x000fe20000000000 */
[----:B------:R-:W-:Y:S01]  /*1590*/  LEA.HI R53, R20, R35, RZ, 0x1f ;  /* 0x0000002314357211 */ /* 0x000fe200078ff8ff */
[----:B------:R-:W-:Y:S01]  /*15a0*/  VIADD R38, R38, 0xffffff8f ;  /* 0xffffff8f26267836 */ /* 0x000fe20000000000 */
[----:B------:R-:W-:Y:S01]  /*15b0*/  LOP3.LUT R20, R9, 0xffff, RZ, 0xc0, !PT ;  /* 0x0000ffff09147812 */ /* 0x000fe200078ec0ff */
[----:B------:R-:W-:Y:S01]  /*15c0*/  IMAD R9, R54, 0x70, RZ ;  /* 0x0000007036097824 */ /* 0x000fe200078e02ff */
[----:B------:R-:W-:Y:S01]  /*15d0*/  LEA.HI R49, R34, R19, RZ, 0x1f ;  /* 0x0000001322317211 */ /* 0x000fe200078ff8ff */
[----:B------:R-:W-:Y:S01]  /*15e0*/  IMAD.IADD R45, R30, 0x1, R45 ;  /* 0x000000011e2d7824 */ /* 0x000fe200078e022d */
[----:B------:R-:W-:Y:S01]  /*15f0*/  LOP3.LUT R19, R11, 0xffff, RZ, 0xc0, !PT ;  /* 0x0000ffff0b137812 */ /* 0x000fe200078ec0ff */
[----:B------:R-:W-:Y:S01]  /*1600*/  IMAD R20, R20, 0x9c1, RZ ;  /* 0x000009c114147824 */ /* 0x000fe200078e02ff */
[----:B------:R-:W-:Y:S01]  /*1610*/  LOP3.LUT R9, R9, 0xffff, RZ, 0xc0, !PT ;  /* 0x0000ffff09097812 */ /* 0x000fe200078ec0ff */
[----:B------:R0:W-:Y:S01]  /*1620*/  STL.64 [R1+0x148], RZ ;  /* 0x000148ff01007387 */ /* 0x0001e20000100a00 */
[----:B------:R-:W-:-:S02]  /*1630*/  LOP3.LUT R35, R42, 0xfe, RZ, 0xc0, !PT ;  /* 0x000000fe2a237812 */ /* 0x000fc400078ec0ff */
[----:B------:R-:W-:Y:S01]  /*1640*/  IADD3 R19, PT, PT, R9, R38, R19 ;  /* 0x0000002609137210 */ /* 0x000fe20007ffe013 */
[----:B------:R0:W-:Y:S01]  /*1650*/  STL.64 [R1+0x88], RZ ;  /* 0x000088ff01007387 */ /* 0x0001e20000100a00 */
[----:B------:R-:W-:Y:S02]  /*1660*/  SHF.R.U32.HI R9, RZ, 0x10, R8 ;  /* 0x00000010ff097819 */ /* 0x000fe40000011608 */
[----:B------:R-:W-:Y:S01]  /*1670*/  SHF.R.U32.HI R20, RZ, 0x15, R20 ;  /* 0x00000015ff147819 */ /* 0x000fe20000011614 */
[----:B------:R0:W-:Y:S01]  /*1680*/  STL.64 [R1+0x150], RZ ;  /* 0x000150ff01007387 */ /* 0x0001e20000100a00 */
[----:B------:R-:W-:Y:S02]  /*1690*/  LEA.HI R42, R35, R32, RZ, 0x1f ;  /* 0x00000020232a7211 */ /* 0x000fe400078ff8ff */
[----:B------:R-:W-:Y:S01]  /*16a0*/  LOP3.LUT R35, R52, 0xfe, RZ, 0xc0, !PT ;  /* 0x000000fe34237812 */ /* 0x000fe200078ec0ff */
[----:B------:R0:W-:Y:S01]  /*16b0*/  STL.64 [R1+0x90], RZ ;  /* 0x000090ff01007387 */ /* 0x0001e20000100a00 */
[----:B------:R-:W-:-:S02]  /*16c0*/  PRMT R9, R9, 0x9910, RZ ;  /* 0x0000991009097816 */ /* 0x000fc400000000ff */
[----:B------:R-:W-:Y:S01]  /*16d0*/  LOP3.LUT R32, R47, 0xfe, RZ, 0xc0, !PT ;  /* 0x000000fe2f207812 */ /* 0x000fe200078ec0ff */
[----:B------:R0:W-:Y:S01]  /*16e0*/  STL.64 [R1+0x158], RZ ;  /* 0x000158ff01007387 */ /* 0x0001e20000100a00 */
[----:B------:R-:W-:Y:S02]  /*16f0*/  PRMT R47, R20, 0x9910, RZ ;  /* 0x00009910142f7816 */ /* 0x000fe400000000ff */
[----:B------:R-:W-:Y:S01]  /*1700*/  LEA.HI R8, R35, R50, RZ, 0x1f ;  /* 0x0000003223087211 */ /* 0x000fe200078ff8ff */
[----:B------:R0:W-:Y:S01]  /*1710*/  STL.64 [R1+0x98], RZ ;  /* 0x000098ff01007387 */ /* 0x0001e20000100a00 */
[----:B------:R-:W-:Y:S01]  /*1720*/  LEA.HI R34, R51, R46, RZ, 0x1f ;  /* 0x0000002e33227211 */ /* 0x000fe200078ff8ff */
[----:B------:R-:W-:Y:S01]  /*1730*/  IMAD.MOV.U32 R46, RZ, RZ, R9 ;  /* 0x000000ffff2e7224 */ /* 0x000fe200078e0009 */
[----:B------:R-:W-:Y:S01]  /*1740*/  LOP3.LUT R20, R43, 0xfe, RZ, 0xc0, !PT ;  /* 0x000000fe2b147812 */ /* 0x000fe200078ec0ff */
[----:B------:R0:W-:Y:S01]  /*1750*/  STL.64 [R1+0x160], RZ ;  /* 0x000160ff01007387 */ /* 0x0001e20000100a00 */
[----:B------:R-:W-:Y:S01]  /*1760*/  LEA.HI R35, R32, R41, RZ, 0x1f ;  /* 0x0000002920237211 */ /* 0x000fe200078ff8ff */
[----:B------:R-:W-:Y:S01]  /*1770*/  IMAD.MOV.U32 R32, RZ, RZ, R47 ;  /* 0x000000ffff207224 */ /* 0x000fe200078e002f */
[----:B------:R-:W-:Y:S01]  /*1780*/  LOP3.LUT R9, R40, 0xfe, RZ, 0xc0, !PT ;  /* 0x000000fe28097812 */ /* 0x000fe200078ec0ff */
[----:B------:R0:W-:Y:S01]  /*1790*/  STL.64 [R1+0xa0], RZ ;  /* 0x0000a0ff01007387 */ /* 0x0001e20000100a00 */
[----:B------:R-:W-:Y:S01]  /*17a0*/  LEA.HI R39, R20, R39, RZ, 0x1f ;  /* 0x0000002714277211 */ /* 0x000fe200078ff8ff */
[----:B------:R-:W-:Y:S01]  /*17b0*/  IMAD R20, R46, 0x70, RZ ;  /* 0x000000702e147824 */ /* 0x000fe200078e02ff */
[----:B------:R-:W-:Y:S01]  /*17c0*/  LEA.HI R36, R9, R36, RZ, 0x1f ;  /* 0x0000002409247211 */ /* 0x000fe200078ff8ff */
[----:B------:R-:W-:Y:S01]  /*17d0*/  IMAD R32, R32, 0x3100, RZ ;  /* 0x0000310020207824 */ /* 0x000fe200078e02ff */
[----:B------:R-:W-:Y:S01]  /*17e0*/  LOP3.LUT R9, R12, 0xffff, RZ, 0xc0, !PT ;  /* 0x0000ffff0c097812 */ /* 0x000fe200078ec0ff */
[----:B------:R0:W-:Y:S01]  /*17f0*/  STL.64 [R1+0x168], RZ ;  /* 0x000168ff01007387 */ /* 0x0001e20000100a00 */
[----:B------:R-:W-:-:S02]  /*1800*/  LOP3.LUT R20, R20, 0xffff, RZ, 0xc0, !PT ;  /* 0x0000ffff14147812 */ /* 0x000fc400078ec0ff */
[----:B------:R-:W-:Y:S01]  /*1810*/  LOP3.LUT R32, R32, 0xffff, RZ, 0xc0, !PT ;  /* 0x0000ffff20207812 */ /* 0x000fe200078ec0ff */
[----:B------:R-:W-:Y:S01]  /*1820*/  IMAD.IADD R9, R38, 0x1, R9 ;  /* 0x0000000126097824 */ /* 0x000fe200078e0209 */
[----:B------:R-:W-:Y:S01]  /*1830*/  SHF.R.U32.HI R40, RZ, 0x2, R22 ;  /* 0x00000002ff287819 */ /* 0x000fe20000011616 */
[----:B------:R0:W-:Y:S01]  /*1840*/  STL.64 [R1+0xa8], RZ ;  /* 0x0000a8ff01007387 */ /* 0x0001e20000100a00 */
[----:B------:R-:W-:Y:S01]  /*1850*/  PRMT R22, R7, 0x9910, RZ ;  /* 0x0000991007167816 */ /* 0x000fe200000000ff */
[----:B------:R-:W-:Y:S01]  /*1860*/  IMAD.IADD R20, R20, 0x1, R9 ;  /* 0x0000000114147824 */ /* 0x000fe200078e0209 */
[----:B------:R-:W-:Y:S01]  /*1870*/  SHF.R.U32.HI R44, RZ, 0x2, R44 ;  /* 0x00000002ff2c7819 */ /* 0x000fe2000001162c */
[----:B------:R-:W-:Y:S01]  /*1880*/  IMAD.IADD R41, R9, 0x1, R32 ;  /* 0x0000000109297824 */ /* 0x000fe200078e0220 */
[----:B------:R-:W-:Y:S01]  /*1890*/  LOP3.LUT R9, R4, 0x600, RZ, 0xfc, !PT ;  /* 0x0000060004097812 */ /* 0x000fe200078efcff */
[----:B------:R-:W-:Y:S01]  /*18a0*/  IMAD R22, R22, 0x3, RZ ;  /* 0x0000000316167824 */ /* 0x000fe200078e02ff */
[----:B------:R-:W-:Y:S01]  /*18b0*/  PRMT R0, R0, 0x5410, R40 ;  /* 0x0000541000007816 */ /* 0x000fe20000000028 */
[----:B------:R-:W-:Y:S01]  /*18c0*/  IMAD R7, R17, 0x1c, RZ ;  /* 0x0000001c11077824 */ /* 0x000fe200078e02ff */
[----:B------:R-:W-:Y:S01]  /*18d0*/  LOP3.LUT R9, R9, 0xffff, RZ, 0xc0, !PT ;  /* 0x0000ffff09097812 */ /* 0x000fe200078ec0ff */
[----:B------:R0:W-:Y:S01]  /*18e0*/  STL.64 [R1+0x170], RZ ;  /* 0x000170ff01007387 */ /* 0x0001e20000100a00 */
[----:B------:R-:W-:Y:S01]  /*18f0*/  LOP3.LUT R23, R23, 0xffff, R22, 0xf8, !PT ;  /* 0x0000ffff17177812 */ /* 0x000fe200078ef816 */
[----:B------:R-:W-:Y:S01]  /*1900*/  IMAD R22, R48, 0x70, R41 ;  /* 0x0000007030167824 */ /* 0x000fe200078e0229 */
[----:B------:R-:W-:Y:S01]  /*1910*/  PRMT R41, R2, 0x9910, RZ ;  /* 0x0000991002297816 */ /* 0x000fe200000000ff */
[----:B------:R-:W-:Y:S01]  /*1920*/  IMAD R9, R9, 0x4e1, RZ ;  /* 0x000004e109097824 */ /* 0x000fe200078e02ff */
[C---:B------:R-:W-:Y:S01]  /*1930*/  LOP3.LUT P1, RZ, R7.reuse, R48, RZ, 0xfc, !PT ;  /* 0x0000003007ff7212 */ /* 0x040fe2000782fcff */
[C---:B------:R-:W-:Y:S01]  /*1940*/  IMAD.IADD R30, R7.reuse, 0x1, R48 ;  /* 0x00000001071e7824 */ /* 0x040fe200078e0230 */
[C---:B------:R-:W-:Y:S01]  /*1950*/  LOP3.LUT P0, RZ, R7.reuse, R44, RZ, 0xfc, !PT ;  /* 0x0000002c07ff7212 */ /* 0x040fe2000780fcff */
[--C-:B------:R-:W-:Y:S01]  /*1960*/  IMAD.IADD R32, R7, 0x1, R44.reuse ;  /* 0x0000000107207824 */ /* 0x100fe200078e022c */
[----:B------:R-:W-:Y:S01]  /*1970*/  SHF.R.U32.HI R2, RZ, 0x14, R9 ;  /* 0x00000014ff027819 */ /* 0x000fe20000011609 */
[----:B------:R-:W-:Y:S01]  /*1980*/  IDP.2A.LO.U16.U8 R21, R0, R21, RZ ;  /* 0x0000001500157226 */ /* 0x000fe200000010ff */
[----:B------:R-:W-:Y:S01]  /*1990*/  ISETP.GT.U32.OR P1, PT, R30, 0x70, !P1 ;  /* 0x000000701e00780c */ /* 0x000fe20004f24470 */
[----:B------:R-:W-:Y:S01]  /*19a0*/  IMAD.MOV.U32 R9, RZ, RZ, R41 ;  /* 0x000000ffff097224 */ /* 0x000fe200078e0029 */
[----:B------:R-:W-:Y:S01]  /*19b0*/  PRMT R0, R0, 0x5410, R44 ;  /* 0x0000541000007816 */ /* 0x000fe2000000002c */
[----:B------:R0:W-:Y:S01]  /*19c0*/  STL.64 [R1+0xb0], RZ ;  /* 0x0000b0ff01007387 */ /* 0x0001e20000100a00 */
[----:B------:R-:W-:-:S02]  /*19d0*/  ISETP.LT.U32.AND P0, PT, R32, 0x71, P0 ;  /* 0x000000712000780c */ /* 0x000fc40000701070 */
[----:B------:R-:W-:Y:S01]  /*19e0*/  SHF.R.U32.HI R30, RZ, 0x2, R49 ;  /* 0x00000002ff1e7819 */ /* 0x000fe20000011631 */
[----:B------:R-:W-:Y:S01]  /*19f0*/  IDP.2A.LO.U16.U8 R24, R0, R24, RZ ;  /* 0x0000001800187226 */ /* 0x000fe200000010ff */
[----:B------:R-:W-:Y:S01]  /*1a00*/  PRMT R41, R2, 0x9910, RZ ;  /* 0x0000991002297816 */ /* 0x000fe200000000ff */
[----:B------:R-:W-:Y:S01]  /*1a10*/  IMAD R2, R9, 0x18, RZ ;  /* 0x0000001809027824 */ /* 0x000fe200078e02ff */
[----:B------:R-:W-:Y:S01]  /*1a20*/  P2R R59, PR, RZ, 0x1 ;  /* 0x00000001ff3b7803 */ /* 0x000fe20000000000 */
[C-C-:B------:R-:W-:Y:S01]  /*1a30*/  IMAD.IADD R43, R7.reuse, 0x1, R30.reuse ;  /* 0x00000001072b7824 */ /* 0x140fe200078e021e */
[----:B------:R-:W-:Y:S01]  /*1a40*/  LOP3.LUT P0, RZ, R7, R30, RZ, 0xfc, !PT ;  /* 0x0000001e07ff7212 */ /* 0x000fe2000780fcff */
[----:B------:R0:W-:Y:S01]  /*1a50*/  STL.64 [R1+0x178], RZ ;  /* 0x000178ff01007387 */ /* 0x0001e20000100a00 */
[----:B------:R-:W-:Y:S01]  /*1a60*/  PRMT R0, R0, 0x5410, R30 ;  /* 0x0000541000007816 */ /* 0x000fe2000000001e */
[----:B------:R-:W-:Y:S01]  /*1a70*/  IMAD.MOV.U32 R30, RZ, RZ, R41 ;  /* 0x000000ffff1e7224 */ /* 0x000fe200078e0029 */
[----:B------:R-:W-:Y:S01]  /*1a80*/  SHF.R.U32.HI R32, RZ, 0x2, R53 ;  /* 0x00000002ff207819 */ /* 0x000fe20000011635 */
[----:B------:R-:W-:Y:S01]  /*1a90*/  IMAD.MOV R41, RZ, RZ, -R2 ;  /* 0x000000ffff297224 */ /* 0x000fe200078e0a02 */
[----:B------:R-:W-:Y:S01]  /*1aa0*/  SHF.R.U32.HI R42, RZ, 0x2, R42 ;  /* 0x00000002ff2a7819 */ /* 0x000fe2000001162a */
[C---:B------:R-:W-:Y:S01]  /*1ab0*/  IDP.2A.LO.U16.U8 R25, R0.reuse, R25, RZ ;  /* 0x0000001900197226 */ /* 0x040fe200000010ff */
[----:B------:R-:W-:Y:S01]  /*1ac0*/  PRMT R9, R0, 0x5410, R32 ;  /* 0x0000541000097816 */ /* 0x000fe20000000020 */
[----:B------:R0:W-:Y:S01]  /*1ad0*/  STL.64 [R1+0xb8], RZ ;  /* 0x0000b8ff01007387 */ /* 0x0001e20000100a00 */
[----:B------:R-:W-:-:S02]  /*1ae0*/  PRMT R41, R41, 0x7710, RZ ;  /* 0x0000771029297816 */ /* 0x000fc400000000ff */
[----:B------:R-:W-:Y:S01]  /*1af0*/  PRMT R2, R0, 0x5410, R42 ;  /* 0x0000541000027816 */ /* 0x000fe2000000002a */
[----:B------:R-:W-:Y:S01]  /*1b00*/  IMAD R0, R30, 0x3100, RZ ;  /* 0x000031001e007824 */ /* 0x000fe200078e02ff */
[----:B------:R-:W-:Y:S01]  /*1b10*/  P2R R58, PR, RZ, 0x2 ;  /* 0x00000002ff3a7803 */ /* 0x000fe20000000000 */
[----:B------:R-:W-:Y:S01]  /*1b20*/  IMAD.IADD R30, R41, 0x1, R4 ;  /* 0x00000001291e7824 */ /* 0x000fe200078e0204 */
[----:B------:R-:W-:Y:S01]  /*1b30*/  ISETP.GT.U32.OR P1, PT, R43, 0x70, !P0 ;  /* 0x000000702b00780c */ /* 0x000fe20004724470 */
[----:B------:R-:W-:Y:S01]  /*1b40*/  IDP.2A.LO.U16.U8 R27, R2, R27, RZ ;  /* 0x0000001b021b7226 */ /* 0x000fe200000010ff */
[----:B------:R-:W-:Y:S01]  /*1b50*/  LOP3.LUT R2, R0, 0xffff, RZ, 0xc0, !PT ;  /* 0x0000ffff00027812 */ /* 0x000fe200078ec0ff */
[C---:B------:R-:W-:Y:S01]  /*1b60*/  IMAD.IADD R43, R7.reuse, 0x1, R32 ;  /* 0x00000001072b7824 */ /* 0x040fe200078e0220 */
[----:B------:R-:W-:Y:S01]  /*1b70*/  PRMT R30, R30, 0x9910, RZ ;  /* 0x000099101e1e7816 */ /* 0x000fe200000000ff */
[----:B------:R0:W-:Y:S01]  /*1b80*/  STL.64 [R1+0xc0], RZ ;  /* 0x0000c0ff01007387 */ /* 0x0001e20000100a00 */
[----:B------:R-:W-:Y:S01]  /*1b90*/  SHF.R.U32.HI R0, RZ, 0x2, R28 ;  /* 0x00000002ff007819 */ /* 0x000fe2000001161c */
[C---:B------:R-:W-:Y:S01]  /*1ba0*/  IMAD.IADD R28, R7.reuse, 0x1, R40 ;  /* 0x00000001071c7824 */ /* 0x040fe200078e0228 */
[----:B------:R-:W-:Y:S01]  /*1bb0*/  P2R R68, PR, RZ, 0x2 ;  /* 0x00000002ff447803 */ /* 0x000fe20000000000 */
[----:B------:R-:W-:Y:S01]  /*1bc0*/  IMAD.MOV.U32 R40, RZ, RZ, R30 ;  /* 0x000000ffff287224 */ /* 0x000fe200078e001e */
[C---:B------:R-:W-:Y:S01]  /*1bd0*/  LOP3.LUT P1, RZ, R7.reuse, R0, RZ, 0xfc, !PT ;  /* 0x0000000007ff7212 */ /* 0x040fe2000782fcff */
[----:B------:R-:W-:Y:S01]  /*1be0*/  IMAD R30, R0, 0x70, R45 ;  /* 0x00000070001e7824 */ /* 0x000fe200078e022d */
[C---:B------:R-:W-:Y:S01]  /*1bf0*/  LOP3.LUT P0, RZ, R7.reuse, R32, RZ, 0xfc, !PT ;  /* 0x0000002007ff7212 */ /* 0x040fe2000780fcff */
[----:B------:R-:W-:Y:S01]  /*1c00*/  IMAD.IADD R0, R7, 0x1, R0 ;  /* 0x0000000107007824 */ /* 0x000fe200078e0200 */
[----:B------:R0:W-:Y:S01]  /*1c10*/  STL.64 [R1+0x180], RZ ;  /* 0x000180ff01007387 */ /* 0x0001e20000100a00 */
[----:B------:R-:W-:Y:S01]  /*1c20*/  IDP.2A.LO.U16.U8 R26, R9, R26, RZ ;  /* 0x0000001a091a7226 */ /* 0x000fe200000010ff */
[----:B------:R-:W-:-:S02]  /*1c30*/  ISETP.GT.U32.OR P0, PT, R43, 0x70, !P0 ;  /* 0x000000702b00780c */ /* 0x000fc40004704470 */
[----:B------:R-:W-:Y:S02]  /*1c40*/  ISETP.LT.U32.AND P1, PT, R0, 0x71, P1 ;  /* 0x000000710000780c */ /* 0x000fe40000f21070 */
[----:B------:R-:W-:Y:S02]  /*1c50*/  LOP3.LUT R0, R4, 0xffff, RZ, 0xc0, !PT ;  /* 0x0000ffff04007812 */ /* 0x000fe400078ec0ff */
[----:B------:R-:W-:Y:S02]  /*1c60*/  P2R R69, PR, RZ, 0x1 ;  /* 0x00000001ff457803 */ /* 0x000fe40000000000 */
[----:B------:R-:W-:Y:S02]  /*1c70*/  SHF.R.U32.HI R0, RZ, 0x2, R0 ;  /* 0x00000002ff007819 */ /* 0x000fe40000011600 */
[C---:B------:R-:W-:Y:S01]  /*1c80*/  LOP3.LUT P0, RZ, R7.reuse, R42, RZ, 0xfc, !PT ;  /* 0x0000002a07ff7212 */ /* 0x040fe2000780fcff */
[----:B------:R-:W-:Y:S01]  /*1c90*/  IMAD.IADD R42, R7, 0x1, R42 ;  /* 0x00000001072a7824 */ /* 0x000fe200078e022a */
[----:B------:R-:W-:-:S02]  /*1ca0*/  PRMT R0, R0, 0x9910, RZ ;  /* 0x0000991000007816 */ /* 0x000fc400000000ff */
[----:B------:R-:W-:Y:S02]  /*1cb0*/  LOP3.LUT R9, R16, 0xffff, RZ, 0xc0, !PT ;  /* 0x0000ffff10097812 */ /* 0x000fe400078ec0ff */
[----:B------:R-:W-:Y:S01]  /*1cc0*/  ISETP.GT.U32.OR P0, PT, R42, 0x70, !P0 ;  /* 0x000000702a00780c */ /* 0x000fe20004704470 */
[----:B------:R-:W-:Y:S01]  /*1cd0*/  IMAD R0, R0, 0x25, RZ ;  /* 0x0000002500007824 */ /* 0x000fe200078e02ff */
[----:B------:R-:W-:Y:S01]  /*1ce0*/  SHF.R.U32.HI R32, RZ, 0x2, R29 ;  /* 0x00000002ff207819 */ /* 0x000fe2000001161d */
[----:B------:R-:W-:Y:S01]  /*1cf0*/  IMAD.IADD R29, R38, 0x1, R9 ;  /* 0x00000001261d7824 */ /* 0x000fe200078e0209 */
[----:B------:R-:W-:Y:S01]  /*1d00*/  P2R R70, PR, RZ, 0x1 ;  /* 0x00000001ff467803 */ /* 0x000fe20000000000 */
[----:B------:R-:W-:Y:S01]  /*1d10*/  IMAD R38, R3, 0x3, RZ ;  /* 0x0000000303267824 */ /* 0x000fe200078e02ff */
[----:B------:R-:W-:Y:S01]  /*1d20*/  LOP3.LUT R0, R0, 0xffff, RZ, 0xc0, !PT ;  /* 0x0000ffff00007812 */ /* 0x000fe200078ec0ff */
[----:B------:R-:W-:Y:S01]  /*1d30*/  IMAD.IADD R3, R2, 0x1, R29 ;  /* 0x0000000102037824 */ /* 0x000fe200078e021d */
[C---:B------:R-:W-:Y:S01]  /*1d40*/  LOP3.LUT P0, RZ, R7.reuse, R32, RZ, 0xfc, !PT ;  /* 0x0000002007ff7212 */ /* 0x040fe2000780fcff */
[----:B------:R-:W-:Y:S01]  /*1d50*/  IMAD.IADD R7, R7, 0x1, R32 ;  /* 0x0000000107077824 */ /* 0x000fe200078e0220 */
[----:B------:R-:W-:Y:S01]  /*1d60*/  SHF.R.U32.HI R0, RZ, 0x8, R0 ;  /* 0x00000008ff007819 */ /* 0x000fe20000011600 */
[----:B------:R-:W-:Y:S01]  /*1d70*/  IMAD R2, R40, 0x3, RZ ;  /* 0x0000000328027824 */ /* 0x000fe200078e02ff */
[----:B------:R-:W-:Y:S01]  /*1d80*/  LOP3.LUT R31, R31, 0xffff, R38, 0xf8, !PT ;  /* 0x0000ffff1f1f7812 */ /* 0x000fe200078ef826 */
[----:B------:R-:W-:Y:S01]  /*1d90*/  IMAD R32, R32, 0x70, R3 ;  /* 0x0000007020207824 */ /* 0x000fe200078e0203 */
[----:B------:R-:W-:-:S02]  /*1da0*/  PRMT R0, R0, 0x9910, RZ ;  /* 0x0000991000007816 */ /* 0x000fc400000000ff */
[----:B------:R-:W-:Y:S02]  /*1db0*/  LOP3.LUT R38, R34, 0xffff, RZ, 0xc0, !PT ;  /* 0x0000ffff22267812 */ /* 0x000fe400078ec0ff */
[----:B------:R-:W-:Y:S01]  /*1dc0*/  LOP3.LUT R39, R39, 0xffff, RZ, 0xc0, !PT ;  /* 0x0000ffff27277812 */ /* 0x000fe200078ec0ff */
[----:B------:R-:W-:Y:S01]  /*1dd0*/  IMAD R0, R0, 0x1c, RZ ;  /* 0x0000001c00007824 */ /* 0x000fe200078e02ff */
[----:B------:R-:W-:Y:S02]  /*1de0*/  ISETP.LT.U32.AND P0, PT, R7, 0x71, P0 ;  /* 0x000000710700780c */ /* 0x000fe40000701070 */
[----:B------:R-:W-:Y:S01]  /*1df0*/  LOP3.LUT R8, R8, 0xffff, RZ, 0xc0, !PT ;  /* 0x0000ffff08087812 */ /* 0x000fe200078ec0ff */
[----:B------:R-:W-:Y:S01]  /*1e00*/  IMAD.MOV R0, RZ, RZ, -R0 ;  /* 0x000000ffff007224 */ /* 0x000fe200078e0a00 */
[----:B------:R-:W-:Y:S02]  /*1e10*/  LOP3.LUT R40, R35, 0xffff, RZ, 0xc0, !PT ;  /* 0x0000ffff23287812 */ /* 0x000fe400078ec0ff */
[----:B------:R-:W-:-:S02]  /*1e20*/  LOP3.LUT R42, R36, 0xffff, RZ, 0xc0, !PT ;  /* 0x0000ffff242a7812 */ /* 0x000fc400078ec0ff */
[----:B------:R-:W-:Y:S01]  /*1e30*/  PRMT R41, R0, 0x7710, RZ ;  /* 0x0000771000297816 */ /* 0x000fe200000000ff */
[----:B------:R-:W-:Y:S01]  /*1e40*/  VIADD R0, R1, 0xdc ;  /* 0x000000dc01007836 */ /* 0x000fe20000000000 */
[----:B------:R-:W-:Y:S02]  /*1e50*/  LOP3.LUT R43, R37, 0xffff, RZ, 0xc0, !PT ;  /* 0x0000ffff252b7812 */ /* 0x000fe400078ec0ff */
[----:B------:R-:W-:Y:S01]  /*1e60*/  LOP3.LUT R33, R33, 0xff, R2, 0xf8, !PT ;  /* 0x000000ff21217812 */ /* 0x000fe200078ef802 */
[--C-:B------:R-:W-:Y:S01]  /*1e70*/  IMAD.IADD R41, R41, 0x1, R4.reuse ;  /* 0x0000000129297824 */ /* 0x100fe200078e0204 */
[----:B------:R-:W-:Y:S01]  /*1e80*/  SHF.R.U32.HI R3, RZ, 0x3, R4 ;  /* 0x00000003ff037819 */ /* 0x000fe20000011604 */
[----:B------:R-:W-:Y:S01]  /*1e90*/  IMAD.MOV.U32 R2, RZ, RZ, RZ ;  /* 0x000000ffff027224 */ /* 0x000fe200078e00ff */
[----:B------:R-:W-:Y:S02]  /*1ea0*/  SHF.R.U32.HI R35, RZ, 0x2, R38 ;  /* 0x00000002ff237819 */ /* 0x000fe40000011626 */
[----:B------:R-:W-:-:S02]  /*1eb0*/  SHF.R.U32.HI R37, RZ, 0x2, R39 ;  /* 0x00000002ff257819 */ /* 0x000fc40000011627 */
[----:B------:R-:W-:Y:S02]  /*1ec0*/  P2R R54, PR, RZ, 0x2 ;  /* 0x00000002ff367803 */ /* 0x000fe40000000000 */
[----:B------:R-:W-:Y:S02]  /*1ed0*/  P2R R55, PR, RZ, 0x1 ;  /* 0x00000001ff377803 */ /* 0x000fe40000000000 */
[----:B------:R-:W-:Y:S02]  /*1ee0*/  LEA R4, R4, UR4, 0x2 ;  /* 0x0000000404047c11 */ /* 0x000fe4000f8e10ff */
[----:B------:R-:W-:Y:S02]  /*1ef0*/  SHF.R.U32.HI R6, RZ, 0x2, R6 ;  /* 0x00000002ff067819 */ /* 0x000fe40000011606 */
[----:B------:R-:W-:Y:S02]  /*1f00*/  LOP3.LUT R7, R14, 0xffff, RZ, 0xc0, !PT ;  /* 0x0000ffff0e077812 */ /* 0x000fe400078ec0ff */
[----:B------:R-:W-:-:S02]  /*1f10*/  SHF.R.U32.HI R34, RZ, 0x2, R8 ;  /* 0x00000002ff227819 */ /* 0x000fc40000011608 */
[----:B------:R-:W-:Y:S02]  /*1f20*/  SHF.R.U32.HI R36, RZ, 0x2, R40 ;  /* 0x00000002ff247819 */ /* 0x000fe40000011628 */
[----:B------:R-:W-:Y:S02]  /*1f30*/  SHF.R.U32.HI R38, RZ, 0x2, R42 ;  /* 0x00000002ff267819 */ /* 0x000fe4000001162a */
[----:B------:R-:W-:Y:S02]  /*1f40*/  SHF.R.U32.HI R39, RZ, 0x2, R43 ;  /* 0x00000002ff277819 */ /* 0x000fe4000001162b */
[----:B0--3--:R-:W-:-:S07]  /*1f50*/  LOP3.LUT R41, R41, 0xff, RZ, 0xc0, !PT ;  /* 0x000000ff29297812 */ /* 0x009fce00078ec0ff */
.L_x_7:
[----:B------:R-:W0:Y:S01]  /*1f60*/  S2R R40, SR_TID.X ;  /* 0x0000000000287919 */ /* 0x000e220000002100 */
[----:B------:R-:W-:Y:S01]  /*1f70*/  IMAD R49, R2, 0x18800, RZ ;  /* 0x0001880002317824 */ /* 0x000fe200078e02ff */
[----:B------:R-:W-:Y:S01]  /*1f80*/  UMOV UR4, URZ ;  /* 0x000000ff00047c82 */ /* 0x000fe20008000000 */
[----:B0-----:R-:W-:-:S04]  /*1f90*/  LOP3.LUT R8, R40, 0xffff, RZ, 0xc0, !PT ;  /* 0x0000ffff28087812 */ /* 0x001fc800078ec0ff */
[----:B------:R-:W-:-:S04]  /*1fa0*/  SHF.R.U32.HI R8, RZ, 0x2, R8 ;  /* 0x00000002ff087819 */ /* 0x000fc80000011608 */
[----:B------:R-:W-:-:S05]  /*1fb0*/  PRMT R8, R8, 0x9910, RZ ;  /* 0x0000991008087816 */ /* 0x000fca00000000ff */
[----:B------:R-:W-:-:S05]  /*1fc0*/  IMAD R8, R8, 0x25, RZ ;  /* 0x0000002508087824 */ /* 0x000fca00078e02ff */
[----:B------:R-:W-:-:S04]  /*1fd0*/  LOP3.LUT R8, R8, 0xffff, RZ, 0xc0, !PT ;  /* 0x0000ffff08087812 */ /* 0x000fc800078ec0ff */
[----:B------:R-:W-:Y:S01]  /*1fe0*/  SHF.R.U32.HI R42, RZ, 0x8, R8 ;  /* 0x00000008ff2a7819 */ /* 0x000fe20000011608 */
[----:B------:R-:W-:-:S03]  /*1ff0*/  IMAD R8, R17, 0xc40, R18 ;  /* 0x00000c4011087824 */ /* 0x000fc600078e0212 */
[----:B------:R-:W-:-:S05]  /*2000*/  LOP3.LUT R43, R42, 0xffff, RZ, 0xc0, !PT ;  /* 0x0000ffff2a2b7812 */ /* 0x000fca00078ec0ff */
[----:B------:R-:W-:-:S05]  /*2010*/  IMAD R43, R43, 0x70, RZ ;  /* 0x000000702b2b7824 */ /* 0x000fca00078e02ff */
[----:B------:R-:W-:-:S04]  /*2020*/  IADD3 R41, P0, P1, R43, R8, R41 ;  /* 0x000000082b297210 */ /* 0x000fc8000791e029 */
[----:B------:R-:W-:Y:S02]  /*2030*/  IADD3.X R48, PT, PT, RZ, RZ, RZ, P0, P1 ;  /* 0x000000ffff307210 */ /* 0x000fe400007e24ff */
[----:B------:R-:W-:Y:S02]  /*2040*/  IADD3 R46, P0, PT, R8, R7, RZ ;  /* 0x00000007082e7210 */ /* 0x000fe40007f1e0ff */
[----:B------:R-:W-:-:S03]  /*2050*/  SHF.R.U32.HI R7, RZ, 0x2, R40 ;  /* 0x00000002ff077819 */ /* 0x000fc60000011628 */
[----:B------:R-:W-:Y:S01]  /*2060*/  IMAD.X R47, RZ, RZ, RZ, P0 ;  /* 0x000000ffff2f7224 */ /* 0x000fe200000e06ff */
[----:B------:R-:W-:-:S05]  /*2070*/  PRMT R44, R7, 0x9910, RZ ;  /* 0x00009910072c7816 */ /* 0x000fca00000000ff */
[----:B------:R-:W-:-:S04]  /*2080*/  IMAD R44, R44, 0x93, RZ ;  /* 0x000000932c2c7824 */ /* 0x000fc800078e02ff */
[C---:B------:R-:W-:Y:S02]  /*2090*/  VIADD R7, R44.reuse, 0x1a6a ;  /* 0x00001a6a2c077836 */ /* 0x040fe40000000000 */
[----:B------:R-:W-:-:S03]  /*20a0*/  VIADD R50, R44, 0xb7c ;  /* 0x00000b7c2c327836 */ /* 0x000fc60000000000 */
[----:B------:R-:W-:Y:S02]  /*20b0*/  LOP3.LUT R7, R7, 0xffff, RZ, 0xc0, !PT ;  /* 0x0000ffff07077812 */ /* 0x000fe400078ec0ff */
[----:B------:R-:W-:Y:S02]  /*20c0*/  LOP3.LUT R52, R50, 0xffff, RZ, 0xc0, !PT ;  /* 0x0000ffff32347812 */ /* 0x000fe400078ec0ff */
[----:B------:R-:W-:Y:S02]  /*20d0*/  SHF.R.U32.HI R7, RZ, 0xa, R7 ;  /* 0x0000000aff077819 */ /* 0x000fe40000011607 */
[----:B------:R-:W-:Y:S02]  /*20e0*/  SHF.R.U32.HI R52, RZ, 0xa, R52 ;  /* 0x0000000aff347819 */ /* 0x000fe40000011634 */
[----:B------:R-:W-:-:S05]  /*20f0*/  LOP3.LUT R7, R7, 0xffff, RZ, 0xc0, !PT ;  /* 0x0000ffff07077812 */ /* 0x000fca00078ec0ff */
[----:B------:R-:W-:-:S04]  /*2100*/  IMAD.WIDE.U32 R46, R7, 0x70, R46 ;  /* 0x00000070072e7825 */ /* 0x000fc800078e002e */
[----:B------:R-:W-:Y:S01]  /*2110*/  VIADD R7, R44, 0x5be ;  /* 0x000005be2c077836 */ /* 0x000fe20000000000 */
[----:B------:R-:W-:-:S04]  /*2120*/  IADD3 R45, P0, PT, R49, R46, RZ ;  /* 0x0000002e312d7210 */ /* 0x000fc80007f1e0ff */
[----:B------:R-:W-:Y:S01]  /*2130*/  LOP3.LUT R7, R7, 0xffff, RZ, 0xc0, !PT ;  /* 0x0000ffff07077812 */ /* 0x000fe200078ec0ff */
[----:B------:R-:W-:Y:S01]  /*2140*/  IMAD.X R46, RZ, RZ, R47, P0 ;  /* 0x000000ffff2e7224 */ /* 0x000fe200000e062f */
[----:B------:R-:W-:Y:S01]  /*2150*/  IADD3 R47, P0, PT, R49, R41, RZ ;  /* 0x00000029312f7210 */ /* 0x000fe20007f1e0ff */
[----:B------:R-:W-:Y:S01]  /*2160*/  VIADD R41, R44, 0x15d2 ;  /* 0x000015d22c297836 */ /* 0x000fe20000000000 */
[----:B------:R-:W-:Y:S01]  /*2170*/  SHF.R.U32.HI R50, RZ, 0xa, R7 ;  /* 0x0000000aff327819 */ /* 0x000fe20000011607 */
[----:B------:R-:W-:Y:S02]  /*2180*/  IMAD R49, R17, 0x1c, RZ ;  /* 0x0000001c11317824 */ /* 0x000fe400078e02ff */
[----:B------:R-:W-:Y:S01]  /*2190*/  IMAD.X R48, RZ, RZ, R48, P0 ;  /* 0x000000ffff307224 */ /* 0x000fe200000e0630 */
[----:B------:R-:W-:Y:S02]  /*21a0*/  LOP3.LUT R41, R41, 0xffff, RZ, 0xc0, !PT ;  /* 0x0000ffff29297812 */ /* 0x000fe400078ec0ff */
[----:B------:R-:W-:-:S02]  /*21b0*/  LOP3.LUT P0, RZ, R49, 0xffff, R42, 0xf8, !PT ;  /* 0x0000ffff31ff7812 */ /* 0x000fc4000780f82a */
[----:B------:R-:W-:Y:S02]  /*21c0*/  SHF.R.U32.HI R51, RZ, 0xa, R41 ;  /* 0x0000000aff337819 */ /* 0x000fe40000011629 */
[----:B------:R-:W-:-:S09]  /*21d0*/  P2R R7, PR, RZ, 0x1 ;  /* 0x00000001ff077803 */ /* 0x000fd20000000000 */
.L_x_6:
[----:B------:R-:W-:Y:S01]  /*21e0*/  PRMT R7, R42, 0x9910, RZ ;  /* 0x000099102a077816 */ /* 0x000fe200000000ff */
[----:B------:R-:W-:Y:S01]  /*21f0*/  VIADD R74, R18, UR4 ;  /* 0x00000004124a7c36 */ /* 0x000fe20008000000 */
[----:B------:R-:W-:Y:S01]  /*2200*/  LOP3.LUT P1, RZ, R49, 0xffff, R42, 0xf8, !PT ;  /* 0x0000ffff31ff7812 */ /* 0x000fe2000782f82a */
[----:B------:R-:W-:Y:S01]  /*2210*/  IMAD R57, R2, 0x18800, RZ ;  /* 0x0001880002397824 */ /* 0x000fe200078e02ff */
[----:B------:R-:W-:Y:S01]  /*2220*/  LOP3.LUT R53, R15, 0xffff, RZ, 0xc0, !PT ;  /* 0x0000ffff0f357812 */ /* 0x000fe200078ec0ff */
[----:B------:R-:W-:Y:S01]  /*2230*/  IMAD R7, R7, 0x1c, RZ ;  /* 0x0000001c07077824 */ /* 0x000fe200078e02ff */
[----:B------:R-:W-:Y:S01]  /*2240*/  LOP3.LUT R71, R13, 0xffff, RZ, 0xc0, !PT ;  /* 0x0000ffff0d477812 */ /* 0x000fe200078ec0ff */
[----:B------:R-:W-:Y:S01]  /*2250*/  IMAD.IADD R63, R30, 0x1, R57 ;  /* 0x000000011e3f7824 */ /* 0x000fe200078e0239 */
[----:B------:R-:W-:Y:S01]  /*2260*/  IADD3 R93, PT, PT, -R53, 0x70, RZ ;  /* 0x00000070355d7810 */ /* 0x000fe20007ffe1ff */
[----:B------:R-:W-:Y:S01]  /*2270*/  IMAD.MOV R7, RZ, RZ, -R7 ;  /* 0x000000ffff077224 */ /* 0x000fe200078e0a07 */
[----:B------:R-:W-:Y:S01]  /*2280*/  ISETP.NE.AND P5, PT, R54, RZ, PT ;  /* 0x000000ff3600720c */ /* 0x000fe20003fa5270 */
[----:B------:R-:W-:Y:S01]  /*2290*/  IMAD.MOV.U32 R81, RZ, RZ, RZ ;  /* 0x000000ffff517224 */ /* 0x000fe200078e00ff */
[----:B------:R-:W-:Y:S01]  /*22a0*/  ISETP.NE.AND P6, PT, R55, RZ, PT ;  /* 0x000000ff3700720c */ /* 0x000fe20003fc5270 */
[----:B------:R-:W-:Y:S01]  /*22b0*/  IMAD.MOV.U32 R83, RZ, RZ, RZ ;  /* 0x000000ffff537224 */ /* 0x000fe200078e00ff */
[----:B------:R-:W-:-:S02]  /*22c0*/  PRMT R7, R7, 0x7710, RZ ;  /* 0x0000771007077816 */ /* 0x000fc400000000ff */
[----:B------:R-:W-:Y:S01]  /*22d0*/  LOP3.LUT R73, R12, 0xffff, RZ, 0xc0, !PT ;  /* 0x0000ffff0c497812 */ /* 0x000fe200078ec0ff */
[----:B------:R-:W-:Y:S01]  /*22e0*/  IMAD.MOV.U32 R87, RZ, RZ, RZ ;  /* 0x000000ffff577224 */ /* 0x000fe200078e00ff */
[----:B------:R-:W0:Y:S01]  /*22f0*/  LDCU.64 UR6, c[0x0][0x380] ;  /* 0x00007000ff0677ac */ /* 0x000e220008000a00 */
[----:B------:R-:W-:-:S05]  /*2300*/  IMAD.IADD R7, R7, 0x1, R40 ;  /* 0x0000000107077824 */ /* 0x000fca00078e0228 */
[----:B------:R-:W-:-:S04]  /*2310*/  LOP3.LUT R41, R7, 0xff, RZ, 0xc0, !PT ;  /* 0x000000ff07297812 */ /* 0x000fc800078ec0ff */
[----:B------:R-:W-:Y:S02]  /*2320*/  IADD3 R79, PT, PT, -R41, 0x71, RZ ;  /* 0x00000071294f7810 */ /* 0x000fe40007ffe1ff */
[----:B------:R-:W-:-:S04]  /*2330*/  LOP3.LUT P0, RZ, R74, R41, RZ, 0xfc, !PT ;  /* 0x000000294aff7212 */ /* 0x000fc8000780fcff */
[----:B------:R-:W-:-:S04]  /*2340*/  ISETP.GE.U32.OR P0, PT, R74, R79, !P0 ;  /* 0x0000004f4a00720c */ /* 0x000fc80004706470 */
[----:B------:R-:W-:Y:S02]  /*2350*/  PLOP3.LUT P0, PT, P1, P0, PT, 0x8f, 0xf8 ;  /* 0x0000000000f8781c */ /* 0x000fe40000f01177 */
[----:B------:R-:W-:-:S04]  /*2360*/  LOP3.LUT P1, R56, R74, RZ, R53, 0xfa, !PT ;  /* 0x000000ff4a387212 */ /* 0x000fc8000782fa35 */
[----:B------:R-:W-:-:S07]  /*2370*/  ISETP.GT.U32.OR P1, PT, R74, R93, !P1 ;  /* 0x0000005d4a00720c */ /* 0x000fce0004f24470 */
[----:B------:R-:W-:-:S05]  /*2380*/  @!P0 IMAD R8, R17, 0xc40, R18 ;  /* 0x00000c4011088824 */ /* 0x000fca00078e0212 */
[----:B------:R-:W-:Y:S01]  /*2390*/  @!P0 IADD3 R66, PT, PT, R43, R8, R41 ;  /* 0x000000082b428210 */ /* 0x000fe20007ffe029 */
[----:B------:R-:W-:Y:S01]  /*23a0*/  @!P1 IMAD R8, R17, 0xc40, R18 ;  /* 0x00000c4011089824 */ /* 0x000fe200078e0212 */
[----:B------:R-:W-:-:S04]  /*23b0*/  @!P1 LOP3.LUT R7, R34, 0xffff, RZ, 0xc0, !PT ;  /* 0x0000ffff22079812 */ /* 0x000fc800078ec0ff */
[----:B------:R-:W-:-:S05]  /*23c0*/  @!P1 IADD3 R60, P2, PT, R8, R53, RZ ;  /* 0x00000035083c9210 */ /* 0x000fca0007f5e0ff */
[----:B------:R-:W-:Y:S02]  /*23d0*/  @!P1 IMAD.X R61, RZ, RZ, RZ, P2 ;  /* 0x000000ffff3d9224 */ /* 0x000fe400010e06ff */
[----:B------:R-:W-:Y:S01]  /*23e0*/  @!P1 IMAD.WIDE.U32 R60, R7, 0x70, R60 ;  /* 0x00000070073c9825 */ /* 0x000fe200078e003c */
[----:B------:R-:W-:Y:S02]  /*23f0*/  IADD3 R7, PT, PT, -R71, 0x71, RZ ;  /* 0x0000007147077810 */ /* 0x000fe40007ffe1ff */
[----:B------:R-:W-:-:S04]  /*2400*/  @!P1 IADD3 R78, P2, P3, R60, UR4, R57 ;  /* 0x000000043c4e9c10 */ /* 0x000fc8000fb5e039 */
[----:B------:R-:W-:Y:S02]  /*2410*/  @!P1 IADD3.X R80, PT, PT, RZ, R61, RZ, P2, P3 ;  /* 0x0000003dff509210 */ /* 0x000fe400017e64ff */
[----:B------:R-:W-:-:S04]  /*2420*/  LOP3.LUT P2, RZ, R74, 0xffff, R13, 0xf8, !PT ;  /* 0x0000ffff4aff7812 */ /* 0x000fc8000784f80d */
[----:B------:R-:W-:Y:S02]  /*2430*/  ISETP.GE.U32.OR P2, PT, R74, R7, !P2 ;  /* 0x000000074a00720c */ /* 0x000fe40005746470 */
[----:B------:R-:W-:-:S11]  /*2440*/  LOP3.LUT R7, R50, 0xffff, RZ, 0xc0, !PT ;  /* 0x0000ffff32077812 */ /* 0x000fd600078ec0ff */
[----:B------:R-:W-:-:S05]  /*2450*/  @!P2 IADD3 R60, P3, PT, R8, R71, RZ ;  /* 0x00000047083ca210 */ /* 0x000fca0007f7e0ff */
[----:B------:R-:W-:Y:S02]  /*2460*/  @!P2 IMAD.X R61, RZ, RZ, RZ, P3 ;  /* 0x000000ffff3da224 */ /* 0x000fe400018e06ff */
[----:B------:R-:W-:-:S03]  /*2470*/  @!P2 IMAD.WIDE.U32 R60, R7, 0x70, R60 ;  /* 0x00000070073ca825 */ /* 0x000fc600078e003c */
[----:B------:R-:W-:-:S04]  /*2480*/  @!P2 IADD3 R76, P3, P4, R60, UR4, R57 ;  /* 0x000000043c4cac10 */ /* 0x000fc8000fc7e039 */
[----:B------:R-:W-:Y:S02]  /*2490*/  @!P2 IADD3.X R77, PT, PT, RZ, R61, RZ, P3, P4 ;  /* 0x0000003dff4da210 */ /* 0x000fe40001fe84ff */
[----:B------:R-:W-:Y:S02]  /*24a0*/  PLOP3.LUT P3, PT, P5, P2, PT, 0x8f, 0xf8 ;  /* 0x0000000000f8781c */ /* 0x000fe40002f65177 */
[----:B------:R-:W-:Y:S02]  /*24b0*/  IADD3 R7, PT, PT, -R9, 0x71, RZ ;  /* 0x0000007109077810 */ /* 0x000fe40007ffe1ff */
[----:B------:R-:W-:Y:S01]  /*24c0*/  LOP3.LUT P4, RZ, R74, R9, RZ, 0xfc, !PT ;  /* 0x000000094aff7212 */ /* 0x000fe2000788fcff */
[----:B------:R-:W-:Y:S01]  /*24d0*/  IMAD.IADD R65, R32, 0x1, R57 ;  /* 0x0000000120417824 */ /* 0x000fe200078e0239 */
[----:B------:R-:W-:Y:S02]  /*24e0*/  IADD3 R72, PT, PT, -R73, 0x70, RZ ;  /* 0x0000007049487810 */ /* 0x000fe40007ffe1ff */
[----:B------:R-:W-:-:S05]  /*24f0*/  ISETP.NE.AND P5, PT, R58, RZ, PT ;  /* 0x000000ff3a00720c */ /* 0x000fca0003fa5270 */
[----:B------:R-:W1:Y:S01]  /*2500*/  @!P3 LDC.64 R60, c[0x0][0x380] ;  /* 0x0000e000ff3cbb82 */ /* 0x000e620000000a00 */
[----:B------:R-:W-:Y:S01]  /*2510*/  @!P3 VIADD R63, R63, UR4 ;  /* 0x000000043f3fbc36 */ /* 0x000fe20008000000 */
[----:B------:R-:W-:-:S03]  /*2520*/  ISETP.GE.U32.OR P4, PT, R74, R7, !P4 ;  /* 0x000000074a00720c */ /* 0x000fc60006786470 */
[----:B-1----:R-:W-:-:S05]  /*2530*/  @!P3 IMAD.WIDE R62, R63, 0x4, R60 ;  /* 0x000000043f3eb825 */ /* 0x002fca00078e023c */
[----:B------:R1:W2:Y:S01]  /*2540*/  @!P3 LDG.E.CONSTANT R81, desc[UR8][R62.64] ;  /* 0x000000083e51b981 */ /* 0x0002a2000c1e9900 */
[----:B------:R-:W-:Y:S01]  /*2550*/  PLOP3.LUT P3, PT, P6, P4, PT, 0x8f, 0xf8 ;  /* 0x0000000000f8781c */ /* 0x000fe20003769177 */
[----:B------:R-:W-:Y:S02]  /*2560*/  IMAD.MOV.U32 R89, RZ, RZ, RZ ;  /* 0x000000ffff597224 */ /* 0x000fe400078e00ff */
[----:B------:R-:W-:Y:S01]  /*2570*/  IMAD.MOV.U32 R101, RZ, RZ, RZ ;  /* 0x000000ffff657224 */ /* 0x000fe200078e00ff */
[----:B------:R-:W-:Y:S09]  /*2580*/  BAR.SYNC.DEFER_BLOCKING 0x0 ;  /* 0x0000000000007b1d */ /* 0x000ff20000010000 */
[----:B------:R-:W3:Y:S01]  /*2590*/  @!P3 LDC.64 R60, c[0x0][0x380] ;  /* 0x0000e000ff3cbb82 */ /* 0x000ee20000000a00 */
[----:B------:R-:W-:-:S04]  /*25a0*/  @!P3 VIADD R65, R65, UR4 ;  /* 0x000000044141bc36 */ /* 0x000fc80008000000 */
[----:B---3--:R-:W-:-:S05]  /*25b0*/  @!P3 IMAD.WIDE.U32 R64, R65, 0x4, R60 ;  /* 0x000000044140b825 */ /* 0x008fca00078e003c */
[----:B------:R3:W4:Y:S01]  /*25c0*/  @!P3 LDG.E.CONSTANT R83, desc[UR8][R64.64] ;  /* 0x000000084053b981 */ /* 0x000722000c1e9900 */
[----:B------:R-:W-:Y:S01]  /*25d0*/  LOP3.LUT P3, R75, R74, RZ, R73, 0xfa, !PT ;  /* 0x000000ff4a4b7212 */ /* 0x000fe2000786fa49 */
[----:B-1----:R-:W-:-:S03]  /*25e0*/  IMAD.IADD R63, R20, 0x1, R57 ;  /* 0x00000001143f7824 */ /* 0x002fc600078e0239 */
[----:B------:R-:W-:-:S13]  /*25f0*/  ISETP.GT.U32.OR P3, PT, R74, R72, !P3 ;  /* 0x000000484a00720c */ /* 0x000fda0005f64470 */
[----:B------:R-:W1:Y:S01]  /*2600*/  @!P3 LDC.64 R60, c[0x0][0x380] ;  /* 0x0000e000ff3cbb82 */ /* 0x000e620000000a00 */
[----:B------:R-:W-:-:S04]  /*2610*/  @!P3 VIADD R63, R63, UR4 ;  /* 0x000000043f3fbc36 */ /* 0x000fc80008000000 */
[----:B-1----:R-:W-:-:S05]  /*2620*/  @!P3 IMAD.WIDE.U32 R62, R63, 0x4, R60 ;  /* 0x000000043f3eb825 */ /* 0x002fca00078e003c */
[----:B------:R1:W5:Y:S01]  /*2630*/  @!P3 LDG.E.CONSTANT R87, desc[UR8][R62.64] ;  /* 0x000000083e57b981 */ /* 0x000362000c1e9900 */
[----:B------:R-:W-:Y:S01]  /*2640*/  ISETP.EQ.OR P3, PT, R75, RZ, P5 ;  /* 0x000000ff4b00720c */ /* 0x000fe20002f62670 */
[--C-:B---3--:R-:W-:Y:S01]  /*2650*/  IMAD.IADD R65, R22, 0x1, R57.reuse ;  /* 0x0000000116417824 */ /* 0x108fe200078e0239 */
[----:B------:R-:W-:Y:S02]  /*2660*/  @!P0 IADD3 R66, PT, PT, R66, UR4, R57 ;  /* 0x0000000442428c10 */ /* 0x000fe4000fffe039 */
[----:B------:R-:W-:Y:S02]  /*2670*/  ISETP.GT.U32.OR P3, PT, R74, R72, P3 ;  /* 0x000000484a00720c */ /* 0x000fe40001f64470 */
[----:B------:R-:W-:Y:S01]  /*2680*/  LOP3.LUT R7, R14, 0xffff, RZ, 0xc0, !PT ;  /* 0x0000ffff0e077812 */ /* 0x000fe200078ec0ff */
[----:B------:R-:W-:Y:S01]  /*2690*/  IMAD.MOV.U32 R91, RZ, RZ, RZ ;  /* 0x000000ffff5b7224 */ /* 0x000fe200078e00ff */
[----:B------:R-:W-:-:S09]  /*26a0*/  ISETP.NE.AND P5, PT, R59, RZ, PT ;  /* 0x000000ff3b00720c */ /* 0x000fd20003fa5270 */
[----:B------:R-:W3:Y:S01]  /*26b0*/  @!P3 LDC.64 R60, c[0x0][0x380] ;  /* 0x0000e000ff3cbb82 */ /* 0x000ee20000000a00 */
[----:B------:R-:W-:Y:S02]  /*26c0*/  @!P3 VIADD R65, R65, UR4 ;  /* 0x000000044141bc36 */ /* 0x000fe40008000000 */
[----:B------:R-:W-:Y:S02]  /*26d0*/  @!P0 VIADD R67, R66, 0xffffff8f ;  /* 0xffffff8f42438836 */ /* 0x000fe40000000000 */
[----:B---3--:R-:W-:-:S03]  /*26e0*/  @!P3 IMAD.WIDE.U32 R64, R65, 0x4, R60 ;  /* 0x000000044140b825 */ /* 0x008fc600078e003c */
[----:B------:R-:W3:Y:S02]  /*26f0*/  @!P0 LDC.64 R60, c[0x0][0x380] ;  /* 0x0000e000ff3c8b82 */ /* 0x000ee40000000a00 */
[----:B------:R0:W5:Y:S01]  /*2700*/  @!P3 LDG.E.CONSTANT R89, desc[UR8][R64.64] ;  /* 0x000000084059b981 */ /* 0x000162000c1e9900 */
[----:B---3--:R-:W-:-:S05]  /*2710*/  @!P0 IMAD.WIDE R66, R67, 0x4, R60 ;  /* 0x0000000443428825 */ /* 0x008fca00078e023c */
[----:B------:R-:W1:Y:S01]  /*2720*/  @!P1 LDC.64 R60, c[0x0][0x380] ;  /* 0x0000e000ff3c9b82 */ /* 0x000e620000000a00 */
[----:B------:R3:W5:Y:S01]  /*2730*/  @!P0 LDG.E.CONSTANT R101, desc[UR8][R66.64] ;  /* 0x0000000842658981 */ /* 0x000762000c1e9900 */
[----:B-1----:R-:W-:-:S04]  /*2740*/  @!P1 LEA R62, P0, R78, R60, 0x2 ;  /* 0x0000003c4e3e9211 */ /* 0x002fc800078010ff */
[----:B------:R-:W-:Y:S02]  /*2750*/  @!P1 LEA.HI.X R63, R78, R61, R80, 0x2, P0 ;  /* 0x0000003d4e3f9211 */ /* 0x000fe400000f1450 */
[----:B------:R-:W-:Y:S02]  /*2760*/  IADD3 R61, PT, PT, -R7, 0x71, RZ ;  /* 0x00000071073d7810 */ /* 0x000fe40007ffe1ff */
[----:B------:R-:W-:Y:S01]  /*2770*/  LOP3.LUT P0, RZ, R74, R7, RZ, 0xfc, !PT ;  /* 0x000000074aff7212 */ /* 0x000fe2000780fcff */
[----:B------:R1:W5:Y:S01]  /*2780*/  @!P1 LDG.E.CONSTANT R91, desc[UR8][R62.64+0xc23c] ;  /* 0x00c23c083e5b9981 */ /* 0x000362000c1e9900 */
[----:B0-----:R-:W-:Y:S01]  /*2790*/  LOP3.LUT R65, R36, 0xffff, RZ, 0xc0, !PT ;  /* 0x0000ffff24417812 */ /* 0x001fe200078ec0ff */
[----:B------:R-:W-:Y:S01]  /*27a0*/  IMAD.MOV.U32 R95, RZ, RZ, RZ ;  /* 0x000000ffff5f7224 */ /* 0x000fe200078e00ff */
[----:B------:R-:W-:-:S13]  /*27b0*/  ISETP.GE.U32.OR P0, PT, R74, R61, !P0 ;  /* 0x0000003d4a00720c */ /* 0x000fda0004706470 */
[----:B------:R-:W-:-:S05]  /*27c0*/  @!P0 IADD3 R60, P1, PT, R8, R7, RZ ;  /* 0x00000007083c8210 */ /* 0x000fca0007f3e0ff */
[----:B------:R-:W-:Y:S02]  /*27d0*/  @!P0 IMAD.X R61, RZ, RZ, RZ, P1 ;  /* 0x000000ffff3d8224 */ /* 0x000fe400008e06ff */
[----:B------:R-:W-:-:S03]  /*27e0*/  @!P0 IMAD.WIDE.U32 R60, R65, 0x70, R60 ;  /* 0x00000070413c8825 */ /* 0x000fc600078e003c */
[----:B------:R-:W-:-:S04]  /*27f0*/  @!P0 IADD3 R64, P1, P3, R60, UR4, R57 ;  /* 0x000000043c408c10 */ /* 0x000fc8000fb3e039 */
[----:B------:R-:W-:Y:S02]  /*2800*/  @!P0 IADD3.X R61, PT, PT, RZ, R61, RZ, P1, P3 ;  /* 0x0000003dff3d8210 */ /* 0x000fe40000fe64ff */
[----:B---3--:R-:W-:-:S04]  /*2810*/  @!P2 LEA R66, P1, R76, UR6, 0x2 ;  /* 0x000000064c42ac11 */ /* 0x008fc8000f8210ff */
[----:B------:R-:W-:Y:S02]  /*2820*/  @!P2 LEA.HI.X R67, R76, UR7, R77, 0x2, P1 ;  /* 0x000000074c43ac11 */ /* 0x000fe400088f144d */
[----:B------:R-:W-:-:S03]  /*2830*/  @!P0 LEA R60, P1, R64, UR6, 0x2 ;  /* 0x00000006403c8c11 */ /* 0x000fc6000f8210ff */
[----:B------:R0:W3:Y:S01]  /*2840*/  @!P2 LDG.E.CONSTANT R95, desc[UR8][R66.64+0x24a3c] ;  /* 0x024a3c08425fa981 */ /* 0x0000e2000c1e9900 */
[----:B------:R-:W-:Y:S02]  /*2850*/  @!P0 LEA.HI.X R61, R64, UR7, R61, 0x2, P1 ;  /* 0x00000007403d8c11 */ /* 0x000fe400088f143d */
[----:B-1----:R-:W-:-:S05]  /*2860*/  @!P0 IADD3 R63, P1, PT, R45, UR4, RZ ;  /* 0x000000042d3f8c10 */ /* 0x002fca000ff3e0ff */
[----:B------:R-:W-:Y:S01]  /*2870*/  @!P0 IMAD.X R64, RZ, RZ, R46, P1 ;  /* 0x000000ffff408224 */ /* 0x000fe200008e062e */
[----:B------:R-:W-:-:S04]  /*2880*/  @!P0 LEA R62, P1, R63, UR6, 0x2 ;  /* 0x000000063f3e8c11 */ /* 0x000fc8000f8210ff */
[----:B------:R-:W-:Y:S02]  /*2890*/  @!P0 LEA.HI.X R63, R63, UR7, R64, 0x2, P1 ;  /* 0x000000073f3f8c11 */ /* 0x000fe400088f1440 */
[----:B------:R-:W-:-:S13]  /*28a0*/  PLOP3.LUT P1, PT, P5, P4, PT, 0x8f, 0xf8 ;  /* 0x0000000000f8781c */ /* 0x000fda0002f29177 */
[----:B------:R-:W1:Y:S01]  /*28b0*/  @!P1 LDC.64 R64, c[0x0][0x380] ;  /* 0x0000e000ff409b82 */ /* 0x000e620000000a00 */
[----:B------:R-:W-:-:S05]  /*28c0*/  @!P1 IADD3 R77, PT, PT, R29, UR4, R57 ;  /* 0x000000041d4d9c10 */ /* 0x000fca000fffe039 */
[----:B------:R-:W-:Y:S01]  /*28d0*/  @!P1 IMAD.IADD R77, R24, 0x1, R77 ;  /* 0x00000001184d9824 */ /* 0x000fe200078e024d */
[----:B------:R-:W-:-:S03]  /*28e0*/  ISETP.GT.U32.AND P3, PT, R74, R93, PT ;  /* 0x0000005d4a00720c */ /* 0x000fc60003f64070 */
[----:B-1----:R-:W-:-:S04]  /*28f0*/  @!P1 IMAD.WIDE.U32 R64, R77, 0x4, R64 ;  /* 0x000000044d409825 */ /* 0x002fc800078e0040 */
[----:B------:R-:W-:-:S06]  /*2900*/  IMAD.MOV.U32 R77, RZ, RZ, RZ ;  /* 0x000000ffff4d7224 */ /* 0x000fcc00078e00ff */
[----:B------:R1:W3:Y:S01]  /*2910*/  @!P1 LDG.E.CONSTANT R77, desc[UR8][R64.64] ;  /* 0x00000008404d9981 */ /* 0x0002e2000c1e9900 */
[----:B------:R-:W-:Y:S02]  /*2920*/  ISETP.EQ.OR P1, PT, R56, RZ, P3 ;  /* 0x000000ff3800720c */ /* 0x000fe40001f22670 */
[----:B------:R-:W-:-:S11]  /*2930*/  P2R R76, PR, RZ, 0x8 ;  /* 0x00000008ff4c7803 */ /* 0x000fd60000000000 */
[----:B0-----:R-:W-:-:S05]  /*2940*/  @!P1 IADD3 R66, P3, PT, R8, R53, RZ ;  /* 0x0000003508429210 */ /* 0x001fca0007f7e0ff */
[----:B------:R-:W-:Y:S02]  /*2950*/  @!P1 IMAD.X R67, RZ, RZ, RZ, P3 ;  /* 0x000000ffff439224 */ /* 0x000fe400018e06ff */
[----:B------:R-:W-:-:S03]  /*2960*/  @!P1 IMAD.WIDE.U32 R66, R5, 0x70, R66 ;  /* 0x0000007005429825 */ /* 0x000fc600078e0042 */
[----:B------:R-:W-:Y:S01]  /*2970*/  @!P1 IADD3 R78, P3, P5, R66, UR4, R57 ;  /* 0x00000004424e9c10 */ /* 0x000fe2000fd7e039 */
[----:B--2---:R0:W-:Y:S03]  /*2980*/  STS [R4+0xc00], R81 ;  /* 0x000c005104007388 */ /* 0x0041e60000000800 */
[----:B------:R-:W-:Y:S02]  /*2990*/  @!P1 IADD3.X R67, PT, PT, RZ, R67, RZ, P3, P5 ;  /* 0x00000043ff439210 */ /* 0x000fe40001fea4ff */
[C---:B------:R-:W-:Y:S02]  /*29a0*/  @!P1 LEA R66, P3, R78.reuse, UR6, 0x2 ;  /* 0x000000064e429c11 */ /* 0x040fe4000f8610ff */
[----:B------:R-:W-:Y:S02]  /*29b0*/  LOP3.LUT R99, R11, 0xffff, RZ, 0xc0, !PT ;  /* 0x0000ffff0b637812 */ /* 0x000fe400078ec0ff */
[----:B------:R-:W-:Y:S01]  /*29c0*/  @!P1 LEA.HI.X R67, R78, UR7, R67, 0x2, P3 ;  /* 0x000000074e439c11 */ /* 0x000fe200098f1443 */
[----:B0-----:R-:W-:Y:S01]  /*29d0*/  IMAD.MOV.U32 R81, RZ, RZ, RZ ;  /* 0x000000ffff517224 */ /* 0x001fe200078e00ff */
[----:B------:R-:W-:-:S02]  /*29e0*/  IADD3 R97, PT, PT, -R99, 0x70, RZ ;  /* 0x0000007063617810 */ /* 0x000fc40007ffe1ff */
[----:B------:R-:W-:-:S03]  /*29f0*/  LOP3.LUT P3, RZ, R74, 0xffff, R11, 0xf8, !PT ;  /* 0x0000ffff4aff7812 */ /* 0x000fc6000786f80b */
[----:B------:R0:W2:Y:S01]  /*2a00*/  @!P1 LDG.E.CONSTANT R81, desc[UR8][R66.64+0x24a3c] ;  /* 0x024a3c0842519981 */ /* 0x0000a2000c1e9900 */
[----:B------:R-:W-:Y:S02]  /*2a10*/  ISETP.GT.U32.OR P1, PT, R74, R97, !P3 ;  /* 0x000000614a00720c */ /* 0x000fe40005f24470 */
[----:B------:R-:W-:-:S11]  /*2a20*/  ISETP.NE.AND P6, PT, R68, RZ, PT ;  /* 0x000000ff4400720c */ /* 0x000fd60003fc5270 */
[----:B-1----:R-:W1:Y:S01]  /*2a30*/  @!P1 LDC.64 R64, c[0x0][0x380] ;  /* 0x0000e000ff409b82 */ /* 0x002e620000000a00 */
[----:B------:R-:W-:-:S04]  /*2a40*/  ISETP.EQ.OR P5, PT, R75, RZ, P6 ;  /* 0x000000ff4b00720c */ /* 0x000fc800037a2670 */
[----:B------:R-:W-:Y:S01]  /*2a50*/  ISETP.GT.U32.OR P5, PT, R74, R72, P5 ;  /* 0x000000484a00720c */ /* 0x000fe20002fa4470 */
[----:B0-----:R-:W-:Y:S02]  /*2a60*/  IMAD.IADD R67, R19, 0x1, R57 ;  /* 0x0000000113437824 */ /* 0x001fe400078e0239 */
[----:B------:R-:W-:Y:S02]  /*2a70*/  IMAD.MOV.U32 R85, RZ, RZ, RZ ;  /* 0x000000ffff557224 */ /* 0x000fe400078e00ff */
[----:B------:R-:W-:Y:S01]  /*2a80*/  @!P1 VIADD R67, R67, UR4 ;  /* 0x0000000443439c36 */ /* 0x000fe20008000000 */
[----:B----4-:R0:W-:Y:S04]  /*2a90*/  STS [R4+0x1800], R83 ;  /* 0x0018005304007388 */ /* 0x0101e80000000800 */
[----:B------:R4:W2:Y:S01]  /*2aa0*/  @!P0 LDG.E.CONSTANT R85, desc[UR8][R62.64+0xc23c] ;  /* 0x00c23c083e558981 */ /* 0x0008a2000c1e9900 */
[----:B0-----:R-:W-:-:S02]  /*2ab0*/  IMAD.MOV.U32 R83, RZ, RZ, RZ ;  /* 0x000000ffff537224 */ /* 0x001fc400078e00ff */
[----:B-1----:R-:W-:Y:S02]  /*2ac0*/  @!P1 IMAD.WIDE.U32 R66, R67, 0x4, R64 ;  /* 0x0000000443429825 */ /* 0x002fe400078e0040 */
[----:B------:R-:W0:Y:S01]  /*2ad0*/  @!P5 LDC.64 R64, c[0x0][0x380] ;  /* 0x0000e000ff40db82 */ /* 0x000e220000000a00 */
[CC--:B----4-:R-:W-:Y:S01]  /*2ae0*/  @!P1 IADD3 R62, P6, PT, R8.reuse, R99.reuse, RZ ;  /* 0x00000063083e9210 */ /* 0x0d0fe20007fde0ff */
[----:B------:R1:W4:Y:S03]  /*2af0*/  @!P0 LDG.E.CONSTANT R83, desc[UR8][R60.64+0x24a3c] ;  /* 0x024a3c083c538981 */ /* 0x000326000c1e9900 */
[----:B------:R-:W-:Y:S02]  /*2b00*/  P2R R63, PR, RZ, 0x40 ;  /* 0x00000040ff3f7803 */ /* 0x000fe40000000000 */
[----:B-1----:R-:W-:Y:S01]  /*2b10*/  @!P1 IADD3 R60, P6, PT, R8, R99, RZ ;  /* 0x00000063083c9210 */ /* 0x002fe20007fde0ff */
[----:B------:R-:W-:-:S02]  /*2b20*/  @!P5 IMAD R8, R17, 0xc40, R18 ;  /* 0x00000c401108d824 */ /* 0x000fc400078e0212 */
[----:B------:R-:W-:-:S05]  /*2b30*/  @!P5 VIADD R61, R57, UR4 ;  /* 0x00000004393ddc36 */ /* 0x000fca0008000000 */
[----:B------:R-:W-:Y:S01]  /*2b40*/  @!P5 IADD3 R78, PT, PT, R61, R8, R73 ;  /* 0x000000083d4ed210 */ /* 0x000fe20007ffe049 */
[----:B-----5:R1:W-:Y:S03]  /*2b50*/  STS [R4+0x800], R87 ;  /* 0x0008005704007388 */ /* 0x0203e60000000800 */
[----:B------:R-:W-:-:S05]  /*2b60*/  @!P5 IADD3 R61, PT, PT, R78, -0x71, R25 ;  /* 0xffffff8f4e3dd810 */ /* 0x000fca0007ffe019 */
[----:B0-----:R-:W-:-:S04]  /*2b70*/  @!P5 IMAD.WIDE.U32 R64, R61, 0x4, R64 ;  /* 0x000000043d40d825 */ /* 0x001fc800078e0040 */
[----:B-1----:R-:W-:Y:S01]  /*2b80*/  IMAD.MOV.U32 R87, RZ, RZ, RZ ;  /* 0x000000ffff577224 */ /* 0x002fe200078e00ff */
[----:B------:R-:W-:-:S05]  /*2b90*/  LOP3.LUT R61, R51, 0xffff, RZ, 0xc0, !PT ;  /* 0x0000ffff333d7812 */ /* 0x000fca00078ec0ff */
[----:B------:R0:W5:Y:S04]  /*2ba0*/  @!P1 LDG.E.CONSTANT R87, desc[UR8][R66.64] ;  /* 0x0000000842579981 */ /* 0x000168000c1e9900 */
[----:B------:R1:W-:Y:S02]  /*2bb0*/  STS [R4+0x2400], R89 ;  /* 0x0024005904007388 */ /* 0x0003e40000000800 */
[----:B-1----:R-:W-:-:S06]  /*2bc0*/  IMAD.MOV.U32 R89, RZ, RZ, RZ ;  /* 0x000000ffff597224 */ /* 0x002fcc00078e00ff */
[----:B------:R1:W5:Y:S01]  /*2bd0*/  @!P5 LDG.E.CONSTANT R89, desc[UR8][R64.64] ;  /* 0x000000084059d981 */ /* 0x000362000c1e9900 */
[----:B0-----:R-:W-:-:S05]  /*2be0*/  @!P2 IADD3 R66, P5, PT, R8, R71, RZ ;  /* 0x000000470842a210 */ /* 0x001fca0007fbe0ff */
[----:B------:R-:W-:Y:S02]  /*2bf0*/  @!P2 IMAD.X R67, RZ, RZ, RZ, P5 ;  /* 0x000000ffff43a224 */ /* 0x000fe400028e06ff */
[----:B------:R-:W-:Y:S01]  /*2c00*/  @!P2 IMAD.WIDE.U32 R66, R61, 0x70, R66 ;  /* 0x000000703d42a825 */ /* 0x000fe200078e0042 */
[----:B------:R-:W-:Y:S02]  /*2c10*/  P2R R80, PR, RZ, 0x40 ;  /* 0x00000040ff507803 */ /* 0x000fe40000000000 */
[----:B------:R-:W-:-:S04]  /*2c20*/  @!P2 IADD3 R61, P5, P6, R66, UR4, R57 ;  /* 0x00000004423dac10 */ /* 0x000fc8000febe039 */
[----:B------:R-:W-:Y:S02]  /*2c30*/  @!P2 IADD3.X R78, PT, PT, RZ, R67, RZ, P5, P6 ;  /* 0x00000043ff4ea210 */ /* 0x000fe40002fec4ff */
[----:B------:R-:W-:-:S04]  /*2c40*/  @!P2 LEA R66, P5, R61, UR6, 0x2 ;  /* 0x000000063d42ac11 */ /* 0x000fc8000f8a10ff */
[----:B------:R-:W-:Y:S02]  /*2c50*/  @!P2 LEA.HI.X R67, R61, UR7, R78, 0x2, P5 ;  /* 0x000000073d43ac11 */ /* 0x000fe4000a8f144e */
[----:B-1----:R-:W-:Y:S02]  /*2c60*/  @!P0 IADD3 R64, P5, PT, R8, R7, RZ ;  /* 0x0000000708408210 */ /* 0x002fe40007fbe0ff */
[----:B------:R-:W-:-:S03]  /*2c70*/  LOP3.LUT R61, R38, 0xffff, RZ, 0xc0, !PT ;  /* 0x0000ffff263d7812 */ /* 0x000fc600078ec0ff */
[----:B------:R-:W-:Y:S02]  /*2c80*/  @!P0 IMAD.X R65, RZ, RZ, RZ, P5 ;  /* 0x000000ffff418224 */ /* 0x000fe400028e06ff */
[----:B------:R-:W-:-:S03]  /*2c90*/  @!P0 IMAD.WIDE.U32 R64, R61, 0x70, R64 ;  /* 0x000000703d408825 */ /* 0x000fc600078e0040 */
[----:B------:R-:W-:-:S04]  /*2ca0*/  @!P0 IADD3 R61, P5, P6, R64, UR4, R57 ;  /* 0x00000004403d8c10 */ /* 0x000fc8000febe039 */
[----:B------:R-:W-:Y:S02]  /*2cb0*/  @!P0 IADD3.X R78, PT, PT, RZ, R65, RZ, P5, P6 ;  /* 0x00000041ff4e8210 */ /* 0x000fe40002fec4ff */
[----:B------:R-:W-:Y:S02]  /*2cc0*/  @!P0 LEA R64, P5, R61, UR6, 0x2 ;  /* 0x000000063d408c11 */ /* 0x000fe4000f8a10ff */
[----:B------:R-:W-:Y:S02]  /*2cd0*/  ISETP.NE.AND P6, PT, R69, RZ, PT ;  /* 0x000000ff4500720c */ /* 0x000fe40003fc5270 */
[----:B------:R-:W-:Y:S02]  /*2ce0*/  @!P0 LEA.HI.X R65, R61, UR7, R78, 0x2, P5 ;  /* 0x000000073d418c11 */ /* 0x000fe4000a8f144e */
[----:B------:R-:W-:-:S04]  /*2cf0*/  ISETP.EQ.OR P5, PT, R56, RZ, P6 ;  /* 0x000000ff3800720c */ /* 0x000fc800037a2670 */
[----:B------:R-:W-:Y:S01]  /*2d00*/  ISETP.GT.U32.OR P5, PT, R74, R93, P5 ;  /* 0x0000005d4a00720c */ /* 0x000fe20002fa4470 */
[----:B------:R0:W-:Y:S02]  /*2d10*/  STS [R4+0x1400], R91 ;  /* 0x0014005b04007388 */ /* 0x0001e40000000800 */
[----:B0-----:R-:W-:-:S06]  /*2d20*/  IMAD.MOV.U32 R91, RZ, RZ, RZ ;  /* 0x000000ffff5b7224 */ /* 0x001fcc00078e00ff */
[----:B------:R0:W5:Y:S04]  /*2d30*/  @!P2 LDG.E.CONSTANT R91, desc[UR8][R66.64+0x3d23c] ;  /* 0x03d23c08425ba981 */ /* 0x000168000c1e9900 */
[----:B0-----:R-:W0:Y:S01]  /*2d40*/  @!P5 LDC.64 R66, c[0x0][0x380] ;  /* 0x0000e000ff42db82 */ /* 0x001e220000000a00 */
[----:B------:R-:W-:Y:S02]  /*2d50*/  @!P5 IMAD R8, R17, 0xc40, R18 ;  /* 0x00000c401108d824 */ /* 0x000fe400078e0212 */
[----:B------:R-:W-:-:S05]  /*2d60*/  @!P5 VIADD R61, R57, UR4 ;  /* 0x00000004393ddc36 */ /* 0x000fca0008000000 */
[----:B------:R-:W-:Y:S01]  /*2d70*/  @!P5 IADD3 R61, PT, PT, R61, R8, R53 ;  /* 0x000000083d3dd210 */ /* 0x000fe20007ffe035 */
[----:B---3--:R1:W-:Y:S03]  /*2d80*/  STS [R4+0x2800], R95 ;  /* 0x0028005f04007388 */ /* 0x0083e60000000800 */
[----:B------:R-:W-:Y:S01]  /*2d90*/  @!P5 IADD3 R61, PT, PT, R61, -0x71, R26 ;  /* 0xffffff8f3d3dd810 */ /* 0x000fe20007ffe01a */
[----:B------:R-:W-:Y:S01]  /*2da0*/  IMAD.MOV.U32 R93, RZ, RZ, RZ ;  /* 0x000000ffff5d7224 */ /* 0x000fe200078e00ff */
[----:B------:R-:W-:Y:S01]  /*2db0*/  @!P4 LOP3.LUT R9, R16, 0xffff, RZ, 0xc0, !PT ;  /* 0x0000ffff1009c812 */ /* 0x000fe200078ec0ff */
[----:B-1----:R-:W-:Y:S02]  /*2dc0*/  IMAD.MOV.U32 R95, RZ, RZ, RZ ;  /* 0x000000ffff5f7224 */ /* 0x002fe400078e00ff */
[----:B0-----:R-:W-:-:S04]  /*2dd0*/  @!P5 IMAD.WIDE.U32 R66, R61, 0x4, R66 ;  /* 0x000000043d42d825 */ /* 0x001fc800078e0042 */
[----:B------:R0:W3:Y:S04]  /*2de0*/  @!P0 LDG.E.CONSTANT R95, desc[UR8][R64.64+0x3d23c] ;  /* 0x03d23c08405f8981 */ /* 0x0000e8000c1e9900 */
[----:B------:R-:W3:Y:S01]  /*2df0*/  @!P5 LDG.E.CONSTANT R93, desc[UR8][R66.64] ;  /* 0x00000008425dd981 */ /* 0x000ee2000c1e9900 */
[----:B------:R-:W-:Y:S02]  /*2e00*/  LOP3.LUT R61, R52, 0xffff, RZ, 0xc0, !PT ;  /* 0x0000ffff343d7812 */ /* 0x000fe400078ec0ff */
[----:B0-----:R-:W-:-:S05]  /*2e10*/  @!P4 IADD3 R64, P5, PT, R8, R9, RZ ;  /* 0x000000090840c210 */ /* 0x001fca0007fbe0ff */
[----:B------:R-:W-:Y:S02]  /*2e20*/  @!P4 IMAD.X R65, RZ, RZ, RZ, P5 ;  /* 0x000000ffff41c224 */ /* 0x000fe400028e06ff */
[----:B------:R-:W-:-:S03]  /*2e30*/  @!P4 IMAD.WIDE.U32 R64, R61, 0x70, R64 ;  /* 0x000000703d40c825 */ /* 0x000fc600078e0040 */
[----:B------:R-:W-:-:S04]  /*2e40*/  @!P4 IADD3 R61, P5, P6, R64, UR4, R57 ;  /* 0x00000004403dcc10 */ /* 0x000fc8000febe039 */
[----:B------:R-:W-:Y:S02]  /*2e50*/  @!P4 IADD3.X R78, PT, PT, RZ, R65, RZ, P5, P6 ;  /* 0x00000041ff4ec210 */ /* 0x000fe40002fec4ff */
[----:B------:R-:W-:-:S04]  /*2e60*/  ISETP.NE.AND P6, PT, R70, RZ, PT ;  /* 0x000000ff4600720c */ /* 0x000fc80003fc5270 */
[----:B------:R-:W-:Y:S02]  /*2e70*/  PLOP3.LUT P3, PT, P6, P3, PT, 0xf2, 0x2f ;  /* 0x00000000002f781c */ /* 0x000fe40003767e72 */
[C---:B------:R-:W-:Y:S02]  /*2e80*/  @!P4 LEA R64, P5, R61.reuse, UR6, 0x2 ;  /* 0x000000063d40cc11 */ /* 0x040fe4000f8a10ff */
[----:B------:R-:W-:Y:S01]  /*2e90*/  ISETP.GT.U32.OR P3, PT, R74, R97, P3 ;  /* 0x000000614a00720c */ /* 0x000fe20001f64470 */
[----:B------:R0:W-:Y:S01]  /*2ea0*/  STS [R4], R101 ;  /* 0x0000006504007388 */ /* 0x0001e20000000800 */
[----:B------:R-:W-:Y:S01]  /*2eb0*/  @!P4 LEA.HI.X R65, R61, UR7, R78, 0x2, P5 ;  /* 0x000000073d41cc11 */ /* 0x000fe2000a8f144e */
[----:B0-----:R-:W-:-:S10]  /*2ec0*/  IMAD.MOV.U32 R101, RZ, RZ, RZ ;  /* 0x000000ffff657224 */ /* 0x001fd400078e00ff */
[----:B------:R-:W-:Y:S01]  /*2ed0*/  @!P3 IMAD R8, R17, 0xc40, R18 ;  /* 0x00000c401108b824 */ /* 0x000fe200078e0212 */
[----:B------:R0:W3:Y:S01]  /*2ee0*/  @!P4 LDG.E.CONSTANT R101, desc[UR8][R64.64+0x4963c] ;  /* 0x04963c084065c981 */ /* 0x0000e2000c1e9900 */
[----:B------:R-:W-:-:S05]  /*2ef0*/  IADD3 R61, P4, PT, R47, UR4, RZ ;  /* 0x000000042f3d7c10 */ /* 0x000fca000ff9e0ff */
[----:B------:R-:W-:Y:S02]  /*2f00*/  IMAD.X R78, RZ, RZ, R48, P4 ;  /* 0x000000ffff4e7224 */ /* 0x000fe400020e0630 */
[----:B0-----:R-:W-:Y:S01]  /*2f10*/  @!P3 VIADD R64, R57, UR4 ;  /* 0x000000043940bc36 */ /* 0x001fe20008000000 */
[----:B------:R-:W-:-:S04]  /*2f20*/  LEA R66, P4, R61, UR6, 0x2 ;  /* 0x000000063d427c11 */ /* 0x000fc8000f8810ff */
[----:B------:R-:W-:Y:S02]  /*2f30*/  @!P3 IADD3 R64, PT, PT, R64, R8, R99 ;  /* 0x000000084040b210 */ /* 0x000fe40007ffe063 */
[----:B------:R-:W-:Y:S02]  /*2f40*/  LEA.HI.X R67, R61, UR7, R78, 0x2, P4 ;  /* 0x000000073d437c11 */ /* 0x000fe4000a0f144e */
[----:B------:R-:W-:Y:S02]  /*2f50*/  @!P3 IADD3 R61, PT, PT, R64, -0x71, R27 ;  /* 0xffffff8f403db810 */ /* 0x000fe40007ffe01b */
[----:B------:R-:W0:Y:S01]  /*2f60*/  @!P3 LDC.64 R64, c[0x0][0x380] ;  /* 0x0000e000ff40bb82 */ /* 0x000e220000000a00 */
[----:B------:R-:W-:-:S04]  /*2f70*/  LOP3.LUT P4, RZ, R74, R41, RZ, 0xfc, !PT ;  /* 0x000000294aff7212 */ /* 0x000fc8000788fcff */
[----:B------:R-:W-:Y:S01]  /*2f80*/  ISETP.GE.U32.OR P4, PT, R74, R79, !P4 ;  /* 0x0000004f4a00720c */ /* 0x000fe20006786470 */
[----:B------:R-:W-:Y:S02]  /*2f90*/  IMAD.MOV.U32 R105, RZ, RZ, RZ ;  /* 0x000000ffff697224 */ /* 0x000fe400078e00ff */
[----:B------:R-:W-:Y:S02]  /*2fa0*/  IMAD.MOV.U32 R103, RZ, RZ, RZ ;  /* 0x000000ffff677224 */ /* 0x000fe400078e00ff */
[----:B------:R-:W-:Y:S02]  /*2fb0*/  IMAD.MOV.U32 R79, RZ, RZ, RZ ;  /* 0x000000ffff4f7224 */ /* 0x000fe400078e00ff */
[----:B------:R-:W-:-:S06]  /*2fc0*/  IMAD.MOV.U32 R97, RZ, RZ, RZ ;  /* 0x000000ffff617224 */ /* 0x000fcc00078e00ff */
[----:B------:R-:W3:Y:S04]  /*2fd0*/  @!P4 LDG.E.CONSTANT R105, desc[UR8][R66.64+0x18d3c] ;  /* 0x018d3c084269c981 */ /* 0x000ee8000c1e9900 */
[----:B------:R-:W3:Y:S01]  /*2fe0*/  @!P4 LDG.E.CONSTANT R103, desc[UR8][R66.64+0x31c3c] ;  /* 0x031c3c084267c981 */ /* 0x000ee2000c1e9900 */
[----:B0-----:R-:W-:-:S03]  /*2ff0*/  @!P3 IMAD.WIDE.U32 R64, R61, 0x4, R64 ;  /* 0x000000043d40b825 */ /* 0x001fc600078e0040 */
[----:B------:R0:W3:Y:S01]  /*3000*/  @!P4 LDG.E.CONSTANT R79, desc[UR8][R66.64+0x4ab3c] ;  /* 0x04ab3c08424fc981 */ /* 0x0000e2000c1e9900 */
[----:B------:R-:W-:-:S03]  /*3010*/  VIADD R61, R44, 0x126 ;  /* 0x000001262c3d7836 */ /* 0x000fc60000000000 */
[----:B------:R1:W3:Y:S02]  /*3020*/  @!P3 LDG.E.CONSTANT R97, desc[UR8][R64.64] ;  /* 0x000000084061b981 */ /* 0x0002e4000c1e9900 */
[----:B------:R-:W-:-:S04]  /*3030*/  LOP3.LUT R61, R61, 0xffff, RZ, 0xc0, !PT ;  /* 0x0000ffff3d3d7812 */ /* 0x000fc800078ec0ff */
[----:B------:R-:W-:-:S04]  /*3040*/  SHF.R.U32.HI R61, RZ, 0xa, R61 ;  /* 0x0000000aff3d7819 */ /* 0x000fc8000001163d */
[----:B0-----:R-:W-:-:S04]  /*3050*/  LOP3.LUT R66, R61, 0xffff, RZ, 0xc0, !PT ;  /* 0x0000ffff3d427812 */ /* 0x001fc800078ec0ff */
[----:B------:R-:W-:-:S04]  /*3060*/  LOP3.LUT P3, RZ, R49, R66, RZ, 0xfc, !PT ;  /* 0x0000004231ff7212 */ /* 0x000fc8000786fcff */
[----:B------:R-:W-:-:S04]  /*3070*/  ISETP.EQ.OR P3, PT, R75, RZ, !P3 ;  /* 0x000000ff4b00720c */ /* 0x000fc80005f62670 */
[----:B------:R-:W-:Y:S01]  /*3080*/  ISETP.GT.U32.OR P3, PT, R74, R72, P3 ;  /* 0x000000484a00720c */ /* 0x000fe20001f64470 */
[----:B------:R-:W-:-:S12]  /*3090*/  IMAD R66, R66, 0x70, RZ ;  /* 0x0000007042427824 */ /* 0x000fd800078e02ff */
[----:B------:R-:W-:-:S04]  /*30a0*/  @!P3 IADD3 R66, P4, P5, R66, R8, R73 ;  /* 0x000000084242b210 */ /* 0x000fc80007d9e049 */
[----:B------:R-:W-:Y:S02]  /*30b0*/  @!P3 IADD3.X R67, PT, PT, RZ, RZ, RZ, P4, P5 ;  /* 0x000000ffff43b210 */ /* 0x000fe400027ea4ff */
[----:B------:R-:W-:-:S04]  /*30c0*/  @!P3 IADD3 R61, P4, P5, R66, UR4, R57 ;  /* 0x00000004423dbc10 */ /* 0x000fc8000fd9e039 */
[----:B------:R-:W-:Y:S02]  /*30d0*/  @!P3 IADD3.X R66, PT, PT, RZ, R67, RZ, P4, P5 ;  /* 0x00000043ff42b210 */ /* 0x000fe400027ea4ff */
[----:B-1----:R-:W-:Y:S01]  /*30e0*/  @!P3 LEA R64, P4, R61, UR6, 0x2 ;  /* 0x000000063d40bc11 */ /* 0x002fe2000f8810ff */
[----:B------:R-:W-:-:S03]  /*30f0*/  IMAD.MOV.U32 R73, RZ, RZ, RZ ;  /* 0x000000ffff497224 */ /* 0x000fc600078e00ff */
[----:B------:R-:W-:-:S05]  /*3100*/  @!P3 LEA.HI.X R65, R61, UR7, R66, 0x2, P4 ;  /* 0x000000073d41bc11 */ /* 0x000fca000a0f1442 */
[----:B------:R0:W3:Y:S01]  /*3110*/  @!P3 LDG.E.CONSTANT R73, desc[UR8][R64.64+0x55a3c] ;  /* 0x055a3c084049b981 */ /* 0x0000e2000c1e9900 */
[----:B------:R-:W-:Y:S02]  /*3120*/  @!P2 IADD3 R66, P3, PT, R8, R71, RZ ;  /* 0x000000470842a210 */ /* 0x000fe40007f7e0ff */
[----:B------:R-:W-:-:S03]  /*3130*/  LOP3.LUT R61, R39, 0xffff, RZ, 0xc0, !PT ;  /* 0x0000ffff273d7812 */ /* 0x000fc600078ec0ff */
[----:B------:R-:W-:Y:S02]  /*3140*/  @!P2 IMAD.X R67, RZ, RZ, RZ, P3 ;  /* 0x000000ffff43a224 */ /* 0x000fe400018e06ff */
[----:B------:R-:W-:-:S03]  /*3150*/  @!P2 IMAD.WIDE.U32 R66, R61, 0x70, R66 ;  /* 0x000000703d42a825 */ /* 0x000fc600078e0042 */
[----:B------:R-:W-:Y:S02]  /*3160*/  @!P2 IADD3 R61, P3, P4, R66, UR4, R57 ;  /* 0x00000004423dac10 */ /* 0x000fe4000fc7e039 */
[----:B------:R-:W-:Y:S02]  /*3170*/  ISETP.NE.AND P5, PT, R63, RZ, PT ;  /* 0x000000ff3f00720c */ /* 0x000fe40003fa5270 */
[----:B------:R-:W-:Y:S02]  /*3180*/  @!P2 IADD3.X R72, PT, PT, RZ, R67, RZ, P3, P4 ;  /* 0x00000043ff48a210 */ /* 0x000fe40001fe84ff */
[----:B------:R-:W-:Y:S01]  /*3190*/  @!P2 LEA R66, P3, R61, UR6, 0x2 ;  /* 0x000000063d42ac11 */ /* 0x000fe2000f8610ff */
[----:B------:R-:W-:-:S03]  /*31a0*/  @!P1 IMAD.X R63, RZ, RZ, RZ, P5 ;  /* 0x000000ffff3f9224 */ /* 0x000fc600028e06ff */
[----:B------:R-:W-:Y:S02]  /*31b0*/  @!P2 LEA.HI.X R67, R61, UR7, R72, 0x2, P3 ;  /* 0x000000073d43ac11 */ /* 0x000fe400098f1448 */
[----:B------:R-:W-:Y:S01]  /*31c0*/  LOP3.LUT R61, R35, 0xffff, RZ, 0xc0, !PT ;  /* 0x0000ffff233d7812 */ /* 0x000fe200078ec0ff */
[----:B------:R-:W-:-:S04]  /*31d0*/  IMAD.MOV.U32 R75, RZ, RZ, RZ ;  /* 0x000000ffff4b7224 */ /* 0x000fc800078e00ff */
[----:B------:R-:W-:Y:S02]  /*31e0*/  @!P1 IMAD.WIDE.U32 R62, R61, 0x70, R62 ;  /* 0x000000703d3e9825 */ /* 0x000fe400078e003e */
[----:B------:R1:W3:Y:S01]  /*31f0*/  @!P2 LDG.E.CONSTANT R75, desc[UR8][R66.64+0x55a3c] ;  /* 0x055a3c08424ba981 */ /* 0x0002e2000c1e9900 */
[----:B------:R-:W-:Y:S02]  /*3200*/  @!P1 IADD3 R61, P2, P3, R62, UR4, R57 ;  /* 0x000000043e3d9c10 */ /* 0x000fe4000fb5e039 */
[----:B------:R-:W-:Y:S02]  /*3210*/  ISETP.NE.AND P6, PT, R80, RZ, PT ;  /* 0x000000ff5000720c */ /* 0x000fe40003fc5270 */
[----:B0-----:R-:W-:Y:S02]  /*3220*/  @!P1 IADD3.X R64, PT, PT, RZ, R63, RZ, P2, P3 ;  /* 0x0000003fff409210 */ /* 0x001fe400017e64ff */
[----:B------:R-:W-:Y:S02]  /*3230*/  @!P1 LEA R62, P2, R61, UR6, 0x2 ;  /* 0x000000063d3e9c11 */ /* 0x000fe4000f8410ff */
[----:B------:R-:W-:-:S02]  /*3240*/  LOP3.LUT R65, R37, 0xffff, RZ, 0xc0, !PT ;  /* 0x0000ffff25417812 */ /* 0x000fc400078ec0ff */
[----:B------:R-:W-:Y:S01]  /*3250*/  @!P1 LEA.HI.X R63, R61, UR7, R64, 0x2, P2 ;  /* 0x000000073d3f9c11 */ /* 0x000fe200090f1440 */
[----:B------:R-:W-:Y:S02]  /*3260*/  @!P1 IMAD.X R61, RZ, RZ, RZ, P6 ;  /* 0x000000ffff3d9224 */ /* 0x000fe400030e06ff */
[----:B------:R-:W-:-:S03]  /*3270*/  @!P1 IMAD.WIDE.U32 R60, R65, 0x70, R60 ;  /* 0x00000070413c9825 */ /* 0x000fc600078e003c */
[----:B------:R-:W-:-:S04]  /*3280*/  @!P1 IADD3 R64, P2, P3, R60, UR4, R57 ;  /* 0x000000043c409c10 */ /* 0x000fc8000fb5e039 */
[----:B------:R-:W-:Y:S02]  /*3290*/  @!P1 IADD3.X R61, PT, PT, RZ, R61, RZ, P2, P3 ;  /* 0x0000003dff3d9210 */ /* 0x000fe400017e64ff */
[C---:B------:R-:W-:Y:S01]  /*32a0*/  @!P1 LEA R60, P2, R64.reuse, UR6, 0x2 ;  /* 0x00000006403c9c11 */ /* 0x040fe2000f8410ff */
[----:B------:R-:W-:Y:S02]  /*32b0*/  IMAD.MOV.U32 R71, RZ, RZ, RZ ;  /* 0x000000ffff477224 */ /* 0x000fe400078e00ff */
[----:B-1----:R-:W-:Y:S01]  /*32c0*/  IMAD.MOV.U32 R67, RZ, RZ, RZ ;  /* 0x000000ffff437224 */ /* 0x002fe200078e00ff */
[----:B------:R-:W-:-:S03]  /*32d0*/  @!P1 LEA.HI.X R61, R64, UR7, R61, 0x2, P2 ;  /* 0x00000007403d9c11 */ /* 0x000fc600090f143d */
[----:B------:R0:W3:Y:S04]  /*32e0*/  @!P1 LDG.E.CONSTANT R71, desc[UR8][R62.64+0x1863c] ;  /* 0x01863c083e479981 */ /* 0x0000e8000c1e9900 */
[----:B------:R-:W3:Y:S01]  /*32f0*/  @!P1 LDG.E.CONSTANT R67, desc[UR8][R60.64+0x30e3c] ;  /* 0x030e3c083c439981 */ /* 0x000ee2000c1e9900 */
[----:B------:R-:W-:-:S05]  /*3300*/  @!P0 IADD3 R64, P1, PT, R8, R7, RZ ;  /* 0x0000000708408210 */ /* 0x000fca0007f3e0ff */
[----:B------:R-:W-:Y:S02]  /*3310*/  @!P0 IMAD.X R65, RZ, RZ, RZ, P1 ;  /* 0x000000ffff418224 */ /* 0x000fe400008e06ff */
[----:B------:R-:W-:-:S03]  /*3320*/  @!P0 IMAD.WIDE.U32 R64, R6, 0x70, R64 ;  /* 0x0000007006408825 */ /* 0x000fc600078e0040 */
[----:B0-----:R-:W-:-:S04]  /*3330*/  @!P0 IADD3 R63, P1, P2, R64, UR4, R57 ;  /* 0x00000004403f8c10 */ /* 0x001fc8000fa3e039 */
[----:B------:R-:W-:Y:S02]  /*3340*/  @!P0 IADD3.X R64, PT, PT, RZ, R65, RZ, P1, P2 ;  /* 0x00000041ff408210 */ /* 0x000fe40000fe44ff */
[----:B------:R-:W-:Y:S01]  /*3350*/  @!P0 LEA R62, P1, R63, UR6, 0x2 ;  /* 0x000000063f3e8c11 */ /* 0x000fe2000f8210ff */
[----:B------:R-:W-:-:S03]  /*3360*/  IMAD.MOV.U32 R65, RZ, RZ, RZ ;  /* 0x000000ffff417224 */ /* 0x000fc600078e00ff */
[----:B------:R-:W-:-:S05]  /*3370*/  @!P0 LEA.HI.X R63, R63, UR7, R64, 0x2, P1 ;  /* 0x000000073f3f8c11 */ /* 0x000fca00088f1440 */
[----:B------:R-:W3:Y:S04]  /*3380*/  @!P0 LDG.E.CONSTANT R65, desc[UR8][R62.64+0x55a3c] ;  /* 0x055a3c083e418981 */ /* 0x000ee8000c1e9900 */
[----:B--2---:R0:W-:Y:S04]  /*3390*/  STS [R4+0x1000], R85 ;  /* 0x0010005504007388 */ /* 0x0041e80000000800 */
[----:B----4-:R0:W-:Y:S04]  /*33a0*/  STS [R4+0x2c00], R83 ;  /* 0x002c005304007388 */ /* 0x0101e80000000800 */
[----:B------:R0:W-:Y:S04]  /*33b0*/  STS [R4+0x3400], R77 ;  /* 0x0034004d04007388 */ /* 0x0001e80000000800 */
[----:B------:R0:W-:Y:S04]  /*33c0*/  STS [R4+0x3000], R81 ;  /* 0x0030005104007388 */ /* 0x0001e80000000800 */
[----:B-----5:R0:W-:Y:S04]  /*33d0*/  STS [R4+0x400], R87 ;  /* 0x0004005704007388 */ /* 0x0201e80000000800 */
[----:B------:R0:W-:Y:S04]  /*33e0*/  STS [R4+0x4000], R89 ;  /* 0x0040005904007388 */ /* 0x0001e80000000800 */
[----:B------:R0:W-:Y:S04]  /*33f0*/  STS [R4+0x4400], R91 ;  /* 0x0044005b04007388 */ /* 0x0001e80000000800 */
[----:B---3--:R0:W-:Y:S04]  /*3400*/  STS [R4+0x4800], R95 ;  /* 0x0048005f04007388 */ /* 0x0081e80000000800 */
[----:B------:R0:W-:Y:S01]  /*3410*/  STS [R4+0x4c00], R93 ;  /* 0x004c005d04007388 */ /* 0x0001e20000000800 */
[----:B------:R-:W-:Y:S01]  /*3420*/  ISETP.GT.U32.AND P0, PT, R40, 0x3f, PT ;  /* 0x0000003f2800780c */ /* 0x000fe20003f04070 */
[----:B------:R-:W-:Y:S02]  /*3430*/  BSSY.RECONVERGENT B0, `(.L_x_0) ;  /* 0x000001b000007945 */ /* 0x000fe40003800200 */
[----:B------:R0:W-:Y:S04]  /*3440*/  STS [R4+0x5000], R101 ;  /* 0x0050006504007388 */ /* 0x0001e80000000800 */
        /* <DEDUP_REMOVED lines=8> */
[----:B------:R0:W-:Y:S01]  /*34d0*/  STS [R4+0x6400], R65 ;  /* 0x0064004104007388 */ /* 0x0001e20000000800 */
[----:B------:R-:W-:Y:S05]  /*34e0*/  @P0 BRA `(.L_x_1) ;  /* 0x00000000003c0947 */ /* 0x000fea0003800000 */
[----:B------:R-:W-:Y:S01]  /*34f0*/  ISETP.NE.AND P6, PT, R76, RZ, PT ;  /* 0x000000ff4c00720c */ /* 0x000fe20003fc5270 */
[----:B------:R-:W-:Y:S01]  /*3500*/  BSSY.RECONVERGENT B1, `(.L_x_2) ;  /* 0x000000c000017945 */ /* 0x000fe20003800200 */
[----:B------:R-:W-:Y:S02]  /*3510*/  IMAD.MOV.U32 R61, RZ, RZ, RZ ;  /* 0x000000ffff3d7224 */ /* 0x000fe400078e00ff */
[----:B------:R-:W-:-:S04]  /*3520*/  ISETP.GT.U32.OR P0, PT, R28, 0x70, P6 ;  /* 0x000000701c00780c */ /* 0x000fc80003704470 */
[----:B------:R-:W-:-:S13]  /*3530*/  ISETP.EQ.OR P0, PT, R56, RZ, P0 ;  /* 0x000000ff3800720c */ /* 0x000fda0000702670 */
[----:B------:R-:W-:Y:S05]  /*3540*/  @P0 BRA `(.L_x_3) ;  /* 0x00000000001c0947 */ /* 0x000fea0003800000 */
[----:B------:R-:W1:Y:S01]  /*3550*/  LDC.64 R60, c[0x0][0x380] ;  /* 0x0000e000ff3c7b82 */ /* 0x000e620000000a00 */
[----:B------:R-:W-:Y:S02]  /*3560*/  IMAD R8, R17, 0xc40, R18 ;  /* 0x00000c4011087824 */ /* 0x000fe400078e0212 */
[----:B------:R-:W-:-:S05]  /*3570*/  VIADD R57, R57, UR4 ;  /* 0x0000000439397c36 */ /* 0x000fca0008000000 */
[----:B------:R-:W-:-:S04]  /*3580*/  IADD3 R56, PT, PT, R57, R8, R53 ;  /* 0x0000000839387210 */ /* 0x000fc80007ffe035 */
[----:B------:R-:W-:-:S05]  /*3590*/  IADD3 R53, PT, PT, R56, -0x71, R21 ;  /* 0xffffff8f38357810 */ /* 0x000fca0007ffe015 */
[----:B-1----:R-:W-:-:S06]  /*35a0*/  IMAD.WIDE.U32 R60, R53, 0x4, R60 ;  /* 0x00000004353c7825 */ /* 0x002fcc00078e003c */
[----:B------:R1:W5:Y:S02]  /*35b0*/  LDG.E.CONSTANT R61, desc[UR8][R60.64] ;  /* 0x000000083c3d7981 */ /* 0x000364000c1e9900 */
.L_x_3:
[----:B------:R-:W-:Y:S05]  /*35c0*/  BSYNC.RECONVERGENT B1 ;  /* 0x0000000000017941 */ /* 0x000fea0003800200 */
.L_x_2:
[----:B-----5:R2:W-:Y:S02]  /*35d0*/  STS [R4+0x6800], R61 ;  /* 0x0068003d04007388 */ /* 0x0205e40000000800 */
.L_x_1:
[----:B------:R-:W-:Y:S05]  /*35e0*/  BSYNC.RECONVERGENT B0 ;  /* 0x0000000000007941 */ /* 0x000fea0003800200 */
.L_x_0:
[----:B------:R-:W2:Y:S01]  /*35f0*/  LDC.64 R62, c[0x0][0x388] ;  /* 0x0000e200ff3e7b82 */ /* 0x000ea20000000a00 */
[C---:B------:R-:W-:Y:S02]  /*3600*/  IMAD R53, R2.reuse, 0x48, R33 ;  /* 0x0000004802357824 */ /* 0x040fe400078e0221 */
[C---:B------:R-:W-:Y:S02]  /*3610*/  IMAD R56, R2.reuse, 0x48, R31 ;  /* 0x0000004802387824 */ /* 0x040fe400078e021f */
[----:B-1----:R-:W-:Y:S02]  /*3620*/  IMAD R60, R2, 0x48, R23 ;  /* 0x00000048023c7824 */ /* 0x002fe400078e0217 */
[----:B------:R-:W-:Y:S02]  /*3630*/  VIADD R53, R53, UR4 ;  /* 0x0000000435357c36 */ /* 0x000fe40008000000 */
[----:B------:R-:W-:Y:S02]  /*3640*/  VIADD R57, R56, UR4 ;  /* 0x0000000438397c36 */ /* 0x000fe40008000000 */
[----:B0-----:R-:W-:-:S02]  /*3650*/  VIADD R65, R60, UR4 ;  /* 0x000000043c417c36 */ /* 0x001fc40008000000 */
[----:B--2---:R-:W-:-:S04]  /*3660*/  IMAD.WIDE.U32 R60, R53, 0x4, R62 ;  /* 0x00000004353c7825 */ /* 0x004fc800078e003e */
[--C-:B------:R-:W-:Y:S02]  /*3670*/  IMAD.WIDE.U32 R56, R57, 0x4, R62.reuse ;  /* 0x0000000439387825 */ /* 0x100fe400078e003e */
[----:B------:R-:W2:Y:S02]  /*3680*/  LDG.E.CONSTANT R60, desc[UR8][R60.64] ;  /* 0x000000083c3c7981 */ /* 0x000ea4000c1e9900 */
[----:B------:R-:W-:Y:S02]  /*3690*/  IMAD.WIDE.U32 R62, R65, 0x4, R62 ;  /* 0x00000004413e7825 */ /* 0x000fe400078e003e */
[----:B------:R-:W3:Y:S04]  /*36a0*/  LDG.E.CONSTANT R56, desc[UR8][R56.64] ;  /* 0x0000000838387981 */ /* 0x000ee8000c1e9900 */
[----:B------:R-:W4:Y:S01]  /*36b0*/  LDG.E.CONSTANT R62, desc[UR8][R62.64] ;  /* 0x000000083e3e7981 */ /* 0x000f22000c1e9900 */
[----:B------:R-:W0:Y:S01]  /*36c0*/  S2UR UR6, SR_CgaCtaId ;  /* 0x00000000000679c3 */ /* 0x000e220000008800 */
[----:B------:R-:W1:Y:S01]  /*36d0*/  S2R R65, SR_TID.X ;  /* 0x0000000000417919 */ /* 0x000e620000002100 */
[----:B------:R-:W-:-:S02]  /*36e0*/  UMOV UR5, 0x400 ;  /* 0x0000040000057882 */ /* 0x000fc40000000000 */
[----:B------:R-:W-:-:S04]  /*36f0*/  UIADD3 UR5, UPT, UPT, UR5, 0x6900, URZ ;  /* 0x0000690005057890 */ /* 0x000fc8000fffe0ff */
[----:B0-----:R-:W-:-:S06]  /*3700*/  ULEA UR5, UR6, UR5, 0x18 ;  /* 0x0000000506057291 */ /* 0x001fcc000f8ec0ff */
[----:B-1----:R-:W-:Y:S01]  /*3710*/  LEA R65, R65, UR5, 0x2 ;  /* 0x0000000541417c11 */ /* 0x002fe2000f8e10ff */
[----:B------:R-:W-:-:S04]  /*3720*/  IMAD.MOV.U32 R53, RZ, RZ, RZ ;  /* 0x000000ffff357224 */ /* 0x000fc800078e00ff */
[----:B--2---:R0:W-:Y:S04]  /*3730*/  STS [R65], R60 ;  /* 0x0000003c41007388 */ /* 0x0041e80000000800 */
[----:B---3--:R0:W-:Y:S04]  /*3740*/  STS [R65+0x400], R56 ;  /* 0x0004003841007388 */ /* 0x0081e80000000800 */
[----:B----4-:R0:W-:Y:S01]  /*3750*/  STS [R65+0x800], R62 ;  /* 0x0008003e41007388 */ /* 0x0101e20000000800 */
[----:B------:R-:W-:Y:S06]  /*3760*/  BAR.SYNC.DEFER_BLOCKING 0x0 ;  /* 0x0000000000007b1d */ /* 0x000fec0000010000 */
.L_x_5:
[----:B------:R-:W1:Y:S01]  /*3770*/  S2UR UR7, SR_CgaCtaId ;  /* 0x00000000000779c3 */ /* 0x000e620000008800 */
[----:B------:R-:W-:Y:S01]  /*3780*/  UMOV UR5, 0x400 ;  /* 0x0000040000057882 */ /* 0x000fe20000000000 */
[----:B------:R-:W-:Y:S01]  /*3790*/  IMAD R57, R3, 0x8, R53 ;  /* 0x0000000803397824 */ /* 0x000fe200078e0235 */
[----:B------:R-:W-:Y:S01]  /*37a0*/  UIADD3 UR6, UPT, UPT, UR5, 0x6900, URZ ;  /* 0x0000690005067890 */ /* 0x000fe2000fffe0ff */
[----:B0-----:R-:W-:Y:S02]  /*37b0*/  IMAD R56, R53, 0x348, R10 ;  /* 0x0000034835387824 */ /* 0x001fe400078e020a */
[----:B------:R-:W-:Y:S02]  /*37c0*/  IMAD R57, R57, 0x3, RZ ;  /* 0x0000000339397824 */ /* 0x000fe400078e02ff */
[----:B------:R-:W-:Y:S02]  /*37d0*/  VIADD R53, R53, 0x1 ;  /* 0x0000000135357836 */ /* 0x000fe40000000000 */
[----:B------:R-:W-:-:S03]  /*37e0*/  IMAD.MOV.U32 R61, RZ, RZ, R0 ;  /* 0x000000ffff3d7224 */ /* 0x000fc600078e0000 */
[----:B------:R-:W-:Y:S01]  /*37f0*/  ISETP.NE.AND P0, PT, R53, 0x8, PT ;  /* 0x000000083500780c */ /* 0x000fe20003f05270 */
[----:B-1----:R-:W-:Y:S02]  /*3800*/  ULEA UR5, UR7, UR5, 0x18 ;  /* 0x0000000507057291 */ /* 0x002fe4000f8ec0ff */
[----:B------:R-:W-:-:S04]  /*3810*/  ULEA UR6, UR7, UR6, 0x18 ;  /* 0x0000000607067291 */ /* 0x000fc8000f8ec0ff */
[----:B------:R-:W-:Y:S01]  /*3820*/  LEA R64, R56, UR5, 0x2 ;  /* 0x0000000538407c11 */ /* 0x000fe2000f8e10ff */
[----:B------:R-:W-:Y:S01]  /*3830*/  UMOV UR5, 0xa8 ;  /* 0x000000a800057882 */ /* 0x000fe20000000000 */
[----:B------:R-:W-:-:S03]  /*3840*/  LEA R63, R57, UR6, 0x2 ;  /* 0x00000006393f7c11 */ /* 0x000fc6000f8e10ff */
[----:B------:R0:W1:Y:S01]  /*3850*/  LDS R66, [R64+0xa8] ;  /* 0x0000a80040427984 */ /* 0x0000620000000800 */
[----:B------:R-:W-:-:S03]  /*3860*/  VIADD R62, R64, 0xa8 ;  /* 0x000000a8403e7836 */ /* 0x000fc60000000000 */
[----:B------:R0:W2:Y:S04]  /*3870*/  LDS R56, [R63] ;  /* 0x000000003f387984 */ /* 0x0000a80000000800 */
[----:B------:R0:W3:Y:S04]  /*3880*/  LDS R57, [R63+0x4] ;  /* 0x000004003f397984 */ /* 0x0000e80000000800 */
[----:B------:R0:W4:Y:S02]  /*3890*/  LDS R60, [R63+0x8] ;  /* 0x000008003f3c7984 */ /* 0x0001240000000800 */
.L_x_4:
[----:B0-----:R-:W2:Y:S04]  /*38a0*/  LDL R63, [R61+-0xdc] ;  /* 0xffff24003d3f7983 */ /* 0x001ea80000100800 */
[----:B------:R-:W5:Y:S04]  /*38b0*/  LDL R73, [R61+-0xd8] ;  /* 0xffff28003d497983 */ /* 0x000f680000100800 */
[----:B------:R-:W4:Y:S04]  /*38c0*/  LDL R65, [R61+-0x18] ;  /* 0xffffe8003d417983 */ /* 0x000f280000100800 */
[----:B------:R-:W4:Y:S04]  /*38d0*/  LDL R77, [R61+-0x14] ;  /* 0xffffec003d4d7983 */ /* 0x000f280000100800 */
[----:B------:R-:W4:Y:S04]  /*38e0*/  LDL R79, [R61+-0xd4] ;  /* 0xffff2c003d4f7983 */ /* 0x000f280000100800 */
[----:B------:R-:W4:Y:S04]  /*38f0*/  LDL R81, [R61+-0x10] ;  /* 0xfffff0003d517983 */ /* 0x000f280000100800 */
[----:B------:R-:W4:Y:S04]  /*3900*/  LDL R83, [R61+-0xd0] ;  /* 0xffff30003d537983 */ /* 0x000f280000100800 */
[----:B------:R-:W4:Y:S04]  /*3910*/  LDL R85, [R61+-0xc] ;  /* 0xfffff4003d557983 */ /* 0x000f280000100800 */
[----:B------:R-:W2:Y:S04]  /*3920*/  LDS R64, [R62+-0xa8] ;  /* 0xffff58003e407984 */ /* 0x000ea80000000800 */
[----:B------:R-:W3:Y:S04]  /*3930*/  LDS R67, [R62+-0x38] ;  /* 0xffffc8003e437984 */ /* 0x000ee80000000800 */
[----:B------:R-:W5:Y:S04]  /*3940*/  LDS R72, [R62+-0xa4] ;  /* 0xffff5c003e487984 */ /* 0x000f680000000800 */
[----:B------:R-:W4:Y:S04]  /*3950*/  LDL R87, [R61+-0xcc] ;  /* 0xffff34003d577983 */ /* 0x000f280000100800 */
[----:B------:R-:W4:Y:S04]  /*3960*/  LDS R71, [R62+0x38] ;  /* 0x000038003e477984 */ /* 0x000f280000000800 */
[----:B------:R-:W0:Y:S04]  /*3970*/  LDS R75, [R62+-0x34] ;  /* 0xffffcc003e4b7984 */ /* 0x000e280000000800 */
[----:B------:R-:W-:Y:S04]  /*3980*/  LDS R76, [R62+-0xa0] ;  /* 0xffff60003e4c7984 */ /* 0x000fe80000000800 */
[----:B------:R-:W-:Y:S04]  /*3990*/  LDS R78, [R62+-0x30] ;  /* 0xffffd0003e4e7984 */ /* 0x000fe80000000800 */
[----:B------:R-:W-:Y:S04]  /*39a0*/  LDS R80, [R62+-0x2c] ;  /* 0xffffd4003e507984 */ /* 0x000fe80000000800 */
[----:B------:R-:W-:Y:S01]  /*39b0*/  LDS R82, [R62+0x80] ;  /* 0x000080003e527984 */ /* 0x000fe20000000800 */
[----:B--2---:R-:W-:-:S03]  /*39c0*/  FFMA R64, R56, R64, R63 ;  /* 0x0000004038407223 */ /* 0x004fc6000000003f */
[----:B------:R-:W2:Y:S01]  /*39d0*/  LDL R63, [R61+-0x8] ;  /* 0xfffff8003d3f7983 */ /* 0x000ea20000100800 */
[----:B---3--:R-:W-:-:S03]  /*39e0*/  FFMA R67, R57, R67, R64 ;  /* 0x0000004339437223 */ /* 0x008fc60000000040 */
[----:B------:R-:W3:Y:S01]  /*39f0*/  LDS R64, [R62+-0x70] ;  /* 0xffff90003e407984 */ /* 0x000ee20000000800 */
[----:B-----5:R-:W-:Y:S01]  /*3a00*/  FFMA R74, R56, R72, R73 ;  /* 0x00000048384a7223 */ /* 0x020fe20000000049 */
[----:B----4-:R-:W-:Y:S02]  /*3a10*/  FFMA R72, R60, R71, R67 ;  /* 0x000000473c487223 */ /* 0x010fe40000000043 */
[----:B------:R-:W4:Y:S01]  /*3a20*/  LDL R71, [R61+-0xc8] ;  /* 0xffff38003d477983 */ /* 0x000f220000100800 */
[----:B0-----:R-:W-:-:S03]  /*3a30*/  FFMA R75, R57, R75, R74 ;  /* 0x0000004b394b7223 */ /* 0x001fc6000000004a */
[----:B------:R-:W0:Y:S04]  /*3a40*/  LDS R74, [R62+0x3c] ;  /* 0x00003c003e4a7984 */ /* 0x000e280000000800 */
[----:B------:R-:W5:Y:S01]  /*3a50*/  LDL R67, [R61+-0xc4] ;  /* 0xffff3c003d437983 */ /* 0x000f620000100800 */
[----:B---3--:R-:W-:-:S03]  /*3a60*/  FFMA R64, R56, R64, R65 ;  /* 0x0000004038407223 */ /* 0x008fc60000000041 */
[----:B------:R-:W3:Y:S01]  /*3a70*/  LDL R65, [R61+-0x4] ;  /* 0xfffffc003d417983 */ /* 0x000ee20000100800 */
[----:B0-----:R-:W-:-:S03]  /*3a80*/  FFMA R74, R60, R74, R75 ;  /* 0x0000004a3c4a7223 */ /* 0x001fc6000000004b */
[----:B------:R-:W5:Y:S01]  /*3a90*/  LDL R75, [R61] ;  /* 0x000000003d4b7983 */ /* 0x000f620000100800 */
[----:B-1----:R-:W-:-:S03]  /*3aa0*/  FFMA R73, R57, R66, R64 ;  /* 0x0000004239497223 */ /* 0x002fc60000000040 */
[----:B------:R-:W0:Y:S04]  /*3ab0*/  LDS R64, [R62+-0x6c] ;  /* 0xffff94003e407984 */ /* 0x000e280000000800 */
[----:B------:R-:W1:Y:S04]  /*3ac0*/  LDS R66, [R62+0x4] ;  /* 0x000004003e427984 */ /* 0x000e680000000800 */
[----:B------:R-:W-:Y:S04]  /*3ad0*/  STL [R61+-0xdc], R72 ;  /* 0xffff24483d007387 */ /* 0x000fe80000100800 */
[----:B------:R-:W1:Y:S01]  /*3ae0*/  LDS R72, [R62+0x40] ;  /* 0x000040003e487984 */ /* 0x000e620000000800 */
[----:B------:R-:W-:-:S04]  /*3af0*/  FFMA R76, R56, R76, R79 ;  /* 0x0000004c384c7223 */ /* 0x000fc8000000004f */
[----:B------:R-:W-:Y:S01]  /*3b00*/  FFMA R79, R57, R78, R76 ;  /* 0x0000004e394f7223 */ /* 0x000fe2000000004c */
[----:B------:R1:W-:Y:S04]  /*3b10*/  STL [R61+-0xd8], R74 ;  /* 0xffff284a3d007387 */ /* 0x0003e80000100800 */
[----:B------:R-:W-:Y:S04]  /*3b20*/  LDS R78, [R62+-0x9c] ;  /* 0xffff64003e4e7984 */ /* 0x000fe80000000800 */
[----:B------:R-:W-:Y:S01]  /*3b30*/  LDS R76, [R62+0x78] ;  /* 0x000078003e4c7984 */ /* 0x000fe20000000800 */
[----:B0-----:R-:W-:-:S04]  /*3b40*/  FFMA R64, R56, R64, R77 ;  /* 0x0000004038407223 */ /* 0x001fc8000000004d */
[----:B-1----:R-:W-:Y:S02]  /*3b50*/  FFMA R77, R57, R66, R64 ;  /* 0x00000042394d7223 */ /* 0x002fe40000000040 */
[----:B------:R-:W0:Y:S04]  /*3b60*/  LDS R66, [R62+-0x68] ;  /* 0xffff98003e427984 */ /* 0x000e280000000800 */
[----:B------:R-:W1:Y:S01]  /*3b70*/  LDS R64, [R62+0x74] ;  /* 0x000074003e407984 */ /* 0x000e620000000800 */
[----:B------:R-:W-:-:S03]  /*3b80*/  FFMA R74, R60, R72, R79 ;  /* 0x000000483c4a7223 */ /* 0x000fc6000000004f */
[----:B------:R-:W1:Y:S04]  /*3b90*/  LDS R72, [R62+0x8] ;  /* 0x000008003e487984 */ /* 0x000e680000000800 */
[----:B------:R-:W1:Y:S01]  /*3ba0*/  LDS R79, [R62+-0x64] ;  /* 0xffff9c003e4f7984 */ /* 0x000e620000000800 */
[----:B0-----:R-:W-:Y:S01]  /*3bb0*/  FFMA R66, R56, R66, R81 ;  /* 0x0000004238427223 */ /* 0x001fe20000000051 */
[----:B-1----:R-:W-:-:S03]  /*3bc0*/  FFMA R64, R60, R64, R77 ;  /* 0x000000403c407223 */ /* 0x002fc6000000004d */
[C---:B------:R-:W-:Y:S02]  /*3bd0*/  FFMA R77, R57.reuse, R72, R66 ;  /* 0x00000048394d7223 */ /* 0x040fe40000000042 */
[----:B------:R-:W0:Y:S04]  /*3be0*/  LDS R72, [R62+0x44] ;  /* 0x000044003e487984 */ /* 0x000e280000000800 */
[----:B------:R-:W1:Y:S01]  /*3bf0*/  LDS R66, [R62+0xc] ;  /* 0x00000c003e427984 */ /* 0x000e620000000800 */
[----:B------:R-:W-:Y:S01]  /*3c00*/  FFMA R78, R56, R78, R83 ;  /* 0x0000004e384e7223 */ /* 0x000fe20000000053 */
[----:B------:R-:W-:Y:S02]  /*3c10*/  FFMA R76, R60, R76, R77 ;  /* 0x0000004c3c4c7223 */ /* 0x000fe4000000004d */
[----:B------:R0:W-:Y:S01]  /*3c20*/  STL [R61+-0x14], R64 ;  /* 0xffffec403d007387 */ /* 0x0001e20000100800 */
[----:B------:R-:W-:-:S03]  /*3c30*/  FFMA R77, R57, R80, R78 ;  /* 0x00000050394d7223 */ /* 0x000fc6000000004e */
[----:B------:R-:W1:Y:S04]  /*3c40*/  LDS R78, [R62+-0x98] ;  /* 0xffff68003e4e7984 */ /* 0x000e680000000800 */
[----:B------:R-:W-:Y:S01]  /*3c50*/  LDS R80, [R62+-0x60] ;  /* 0xffffa0003e507984 */ /* 0x000fe20000000800 */
[----:B0-----:R-:W-:-:S03]  /*3c60*/  FFMA R64, R56, R79, R85 ;  /* 0x0000004f38407223 */ /* 0x001fc60000000055 */
[----:B------:R-:W-:Y:S01]  /*3c70*/  LDS R79, [R62+0x10] ;  /* 0x000010003e4f7984 */ /* 0x000fe20000000800 */
[----:B------:R-:W-:Y:S01]  /*3c80*/  FFMA R72, R60, R72, R77 ;  /* 0x000000483c487223 */ /* 0x000fe2000000004d */
[----:B-1----:R-:W-:Y:S02]  /*3c90*/  FFMA R77, R57, R66, R64 ;  /* 0x00000042394d7223 */ /* 0x002fe40000000040 */
[----:B------:R-:W-:Y:S04]  /*3ca0*/  LDS R64, [R62+-0x28] ;  /* 0xffffd8003e407984 */ /* 0x000fe80000000800 */
[----:B------:R-:W-:Y:S01]  /*3cb0*/  STL [R61+-0xd4], R74 ;  /* 0xffff2c4a3d007387 */ /* 0x000fe20000100800 */
[----:B------:R-:W-:-:S03]  /*3cc0*/  FFMA R78, R56, R78, R87 ;  /* 0x0000004e384e7223 */ /* 0x000fc60000000057 */
[----:B------:R-:W0:Y:S04]  /*3cd0*/  LDS R74, [R62+0x7c] ;  /* 0x00007c003e4a7984 */ /* 0x000e280000000800 */
[----:B------:R-:W1:Y:S04]  /*3ce0*/  LDS R66, [R62+0x48] ;  /* 0x000048003e427984 */ /* 0x000e680000000800 */
[----:B------:R-:W-:Y:S04]  /*3cf0*/  STL [R61+-0x10], R76 ;  /* 0xfffff04c3d007387 */ /* 0x000fe80000100800 */
[----:B------:R-:W-:Y:S01]  /*3d00*/  LDS R76, [R62+0x50] ;  /* 0x000050003e4c7984 */ /* 0x000fe20000000800 */
[----:B0-----:R-:W-:-:S03]  /*3d10*/  FFMA R74, R60, R74, R77 ;  /* 0x0000004a3c4a7223 */ /* 0x001fc6000000004d */
[----:B------:R-:W-:Y:S01]  /*3d20*/  LDS R77, [R62+-0x20] ;  /* 0xffffe0003e4d7984 */ /* 0x000fe20000000800 */
[----:B--2---:R-:W-:Y:S01]  /*3d30*/  FFMA R80, R56, R80, R63 ;  /* 0x0000005038507223 */ /* 0x004fe2000000003f */
[C---:B------:R-:W-:Y:S02]  /*3d40*/  FFMA R63, R57.reuse, R64, R78 ;  /* 0x00000040393f7223 */ /* 0x040fe4000000004e */
[----:B------:R-:W4:Y:S01]  /*3d50*/  LDS R64, [R62+-0x94] ;  /* 0xffff6c003e407984 */ /* 0x000f220000000800 */
[----:B------:R-:W-:-:S03]  /*3d60*/  FFMA R79, R57, R79, R80 ;  /* 0x0000004f394f7223 */ /* 0x000fc60000000050 */
[----:B------:R-:W3:Y:S04]  /*3d70*/  LDS R78, [R62+-0x5c] ;  /* 0xffffa4003e4e7984 */ /* 0x000ee80000000800 */
[----:B------:R-:W5:Y:S01]  /*3d80*/  LDS R80, [R62+-0x90] ;  /* 0xffff70003e507984 */ /* 0x000f620000000800 */
[C---:B-1----:R-:W-:Y:S01]  /*3d90*/  FFMA R66, R60.reuse, R66, R63 ;  /* 0x000000423c427223 */ /* 0x042fe2000000003f */
[----:B------:R-:W-:Y:S02]  /*3da0*/  FFMA R82, R60, R82, R79 ;  /* 0x000000523c527223 */ /* 0x000fe4000000004f */
[----:B------:R-:W0:Y:S04]  /*3db0*/  LDS R63, [R62+-0x24] ;  /* 0xffffdc003e3f7984 */ /* 0x000e280000000800 */
[----:B------:R-:W-:Y:S04]  /*3dc0*/  LDS R79, [R62+0x18] ;  /* 0x000018003e4f7984 */ /* 0x000fe80000000800 */
[----:B------:R-:W-:Y:S04]  /*3dd0*/  STL [R61+-0xc], R74 ;  /* 0xfffff44a3d007387 */ /* 0x000fe80000100800 */
[----:B------:R-:W-:Y:S04]  /*3de0*/  STL [R61+-0xcc], R66 ;  /* 0xffff34423d007387 */ /* 0x000fe80000100800 */
[----:B------:R-:W-:Y:S04]  /*3df0*/  STL [R61+-0x8], R82 ;  /* 0xfffff8523d007387 */ /* 0x000fe80000100800 */
[----:B------:R-:W-:Y:S04]  /*3e00*/  LDS R74, [R62+0x84] ;  /* 0x000084003e4a7984 */ /* 0x000fe80000000800 */
[----:B------:R-:W-:Y:S01]  /*3e10*/  LDS R82, [R62+0x88] ;  /* 0x000088003e527984 */ /* 0x000fe20000000800 */
[----:B----4-:R-:W-:-:S03]  /*3e20*/  FFMA R64, R56, R64, R71 ;  /* 0x0000004038407223 */ /* 0x010fc60000000047 */
[----:B------:R-:W-:Y:S04]  /*3e30*/  LDS R66, [R62+0x70] ;  /* 0x000070003e427984 */ /* 0x000fe80000000800 */
[----:B------:R-:W1:Y:S01]  /*3e40*/  LDS R71, [R62+-0x58] ;  /* 0xffffa8003e477984 */ /* 0x000e620000000800 */
[----:B---3--:R-:W-:-:S03]  /*3e50*/  FFMA R78, R56, R78, R65 ;  /* 0x0000004e384e7223 */ /* 0x008fc60000000041 */
[----:B------:R-:W2:Y:S01]  /*3e60*/  LDS R65, [R62+0x14] ;  /* 0x000014003e417984 */ /* 0x000ea20000000800 */
[----:B-----5:R-:W-:-:S03]  /*3e70*/  FFMA R80, R56, R80, R67 ;  /* 0x0000005038507223 */ /* 0x020fc60000000043 */
[----:B------:R3:W4:Y:S01]  /*3e80*/  LDS R67, [R62+0x4c] ;  /* 0x00004c003e437984 */ /* 0x0007220000000800 */
[----:B------:R-:W-:-:S03]  /*3e90*/  UIADD3 UR5, UPT, UPT, UR5, 0x70, URZ ;  /* 0x0000007005057890 */ /* 0x000fc6000fffe0ff */
[----:B------:R1:W-:Y:S01]  /*3ea0*/  STL [R61+-0xd0], R72 ;  /* 0xffff30483d007387 */ /* 0x0003e20000100800 */
[----:B------:R-:W-:Y:S01]  /*3eb0*/  UISETP.NE.AND UP0, UPT, UR5, 0x3b8, UPT ;  /* 0x000003b80500788c */ /* 0x000fe2000bf05270 */
[C---:B0-----:R-:W-:Y:S01]  /*3ec0*/  FFMA R63, R57.reuse, R63, R64 ;  /* 0x0000003f393f7223 */ /* 0x041fe20000000040 */
[----:B------:R-:W-:-:S04]  /*3ed0*/  FFMA R77, R57, R77, R80 ;  /* 0x0000004d394d7223 */ /* 0x000fc80000000050 */
[----:B------:R-:W-:Y:S01]  /*3ee0*/  FFMA R76, R60, R76, R77 ;  /* 0x0000004c3c4c7223 */ /* 0x000fe2000000004d */
[----:B---3--:R-:W-:-:S04]  /*3ef0*/  VIADD R62, R62, 0x70 ;  /* 0x000000703e3e7836 */ /* 0x008fc80000000000 */
[----:B------:R-:W-:Y:S01]  /*3f00*/  STL [R61+-0xc4], R76 ;  /* 0xffff3c4c3d007387 */ /* 0x000fe20000100800 */
[----:B-1----:R-:W-:Y:S01]  /*3f10*/  FFMA R72, R56, R71, R75 ;  /* 0x0000004738487223 */ /* 0x002fe2000000004b */
[----:B--2---:R-:W-:-:S03]  /*3f20*/  FFMA R65, R57, R65, R78 ;  /* 0x0000004139417223 */ /* 0x004fc6000000004e */
[----:B------:R-:W-:Y:S01]  /*3f30*/  FFMA R79, R57, R79, R72 ;  /* 0x0000004f394f7223 */ /* 0x000fe20000000048 */
[C---:B------:R-:W-:Y:S01]  /*3f40*/  FFMA R64, R60.reuse, R66, R73 ;  /* 0x000000423c407223 */ /* 0x040fe20000000049 */
[C---:B----4-:R-:W-:Y:S01]  /*3f50*/  FFMA R72, R60.reuse, R67, R63 ;  /* 0x000000433c487223 */ /* 0x050fe2000000003f */
[C---:B------:R-:W-:Y:S01]  /*3f60*/  FFMA R74, R60.reuse, R74, R65 ;  /* 0x0000004a3c4a7223 */ /* 0x040fe20000000041 */
[----:B------:R-:W-:Y:S02]  /*3f70*/  FFMA R82, R60, R82, R79 ;  /* 0x000000523c527223 */ /* 0x000fe4000000004f */
[----:B------:R-:W-:Y:S04]  /*3f80*/  STL [R61+-0x18], R64 ;  /* 0xffffe8403d007387 */ /* 0x000fe80000100800 */
[----:B------:R-:W-:Y:S04]  /*3f90*/  STL [R61+-0xc8], R72 ;  /* 0xffff38483d007387 */ /* 0x000fe80000100800 */
[----:B------:R-:W-:Y:S04]  /*3fa0*/  STL [R61+-0x4], R74 ;  /* 0xfffffc4a3d007387 */ /* 0x000fe80000100800 */
[----:B------:R0:W-:Y:S02]  /*3fb0*/  STL [R61], R82 ;  /* 0x000000523d007387 */ /* 0x0001e40000100800 */
[----:B0-----:R-:W-:Y:S01]  /*3fc0*/  VIADD R61, R61, 0x1c ;  /* 0x0000001c3d3d7836 */ /* 0x001fe20000000000 */
[----:B------:R-:W-:Y:S06]  /*3fd0*/  BRA.U UP0, `(.L_x_4) ;  /* 0xfffffff900307547 */ /* 0x000fec000b83ffff */
[----:B------:R-:W-:Y:S05]  /*3fe0*/  @P0 BRA `(.L_x_5) ;  /* 0xfffffff400e00947 */ /* 0x000fea000383ffff */
[----:B------:R-:W-:-:S04]  /*3ff0*/  UIADD3 UR4, UPT, UPT, UR4, 0x1, URZ ;  /* 0x0000000104047890 */ /* 0x000fc8000fffe0ff */
[----:B------:R-:W-:-:S09]  /*4000*/  UISETP.NE.AND UP0, UPT, UR4, 0x3, UPT ;  /* 0x000000030400788c */ /* 0x000fd2000bf05270 */
[----:B------:R-:W-:Y:S05]  /*4010*/  BRA.U UP0, `(.L_x_6) ;  /* 0xffffffe100707547 */ /* 0x000fea000b83ffff */
[----:B------:R-:W-:-:S05]  /*4020*/  VIADD R2, R2, 0x1 ;  /* 0x0000000102027836 */ /* 0x000fca0000000000 */
[----:B------:R-:W-:-:S13]  /*4030*/  ISETP.NE.AND P0, PT, R2, 0x10, PT ;  /* 0x000000100200780c */ /* 0x000fda0003f05270 */
[----:B------:R-:W-:Y:S05]  /*4040*/  @P0 BRA `(.L_x_7) ;  /* 0xffffffdc00c40947 */ /* 0x000fea000383ffff */
[----:B------:R-:W2:Y:S01]  /*4050*/  LDL.64 R52, [R1+0x180] ;  /* 0x0001800001347983 */ /* 0x000ea20000100a00 */
[----:B------:R-:W0:Y:S03]  /*4060*/  LDC.64 R34, c[0x0][0x390] ;  /* 0x0000e400ff227b82 */ /* 0x000e260000000a00 */
[----:B------:R-:W3:Y:S04]  /*4070*/  LDL.64 R4, [R1] ;  /* 0x0000000001047983 */ /* 0x000ee80000100a00 */
[----:B------:R-:W4:Y:S04]  /*4080*/  LDL.64 R8, [R1+0xc0] ;  /* 0x0000c00001087983 */ /* 0x000f280000100a00 */
[----:B------:R-:W5:Y:S04]  /*4090*/  LDL.64 R10, [R1+0xc8] ;  /* 0x0000c800010a7983 */ /* 0x000f680000100a00 */
[----:B------:R-:W5:Y:S04]  /*40a0*/  LDL.64 R12, [R1+0x8] ;  /* 0x00000800010c7983 */ /* 0x000f680000100a00 */
[----:B------:R-:W5:Y:S04]  /*40b0*/  LDL.64 R14, [R1+0xd0] ;  /* 0x0000d000010e7983 */ /* 0x000f680000100a00 */
[----:B------:R-:W5:Y:S04]  /*40c0*/  LDL.64 R20, [R1+0x10] ;  /* 0x0000100001147983 */ /* 0x000f680000100a00 */
[----:B------:R-:W5:Y:S04]  /*40d0*/  LDL.64 R22, [R1+0xd8] ;  /* 0x0000d80001167983 */ /* 0x000f680000100a00 */
[----:B------:R-:W5:Y:S04]  /*40e0*/  LDL.64 R24, [R1+0x18] ;  /* 0x0000180001187983 */ /* 0x000f680000100a00 */
[----:B------:R-:W5:Y:S04]  /*40f0*/  LDL.64 R26, [R1+0xe0] ;  /* 0x0000e000011a7983 */ /* 0x000f680000100a00 */
[----:B------:R-:W5:Y:S01]  /*4100*/  LDL.64 R28, [R1+0x20] ;  /* 0x00002000011c7983 */ /* 0x000f620000100a00 */
[----:B------:R-:W1:Y:S01]  /*4110*/  S2R R6, SR_TID.X ;  /* 0x0000000000067919 */ /* 0x000e620000002100 */
[----:B------:R-:W0:Y:S02]  /*4120*/  S2R R0, SR_CTAID.X ;  /* 0x0000000000007919 */ /* 0x000e240000002500 */
[----:B------:R-:W5:Y:S04]  /*4130*/  LDL.64 R30, [R1+0xe8] ;  /* 0x0000e800011e7983 */ /* 0x000f680000100a00 */
[----:B------:R-:W5:Y:S04]  /*4140*/  LDL.64 R32, [R1+0x28] ;  /* 0x0000280001207983 */ /* 0x000f680000100a00 */
[----:B------:R-:W5:Y:S04]  /*4150*/  LDL.64 R2, [R1+0xf0] ;  /* 0x0000f00001027983 */ /* 0x000f680000100a00 */
[----:B------:R-:W5:Y:S04]  /*4160*/  LDL.64 R78, [R1+0x30] ;  /* 0x00003000014e7983 */ /* 0x000f680000100a00 */
[----:B------:R-:W5:Y:S04]  /*4170*/  LDL.64 R36, [R1+0x40] ;  /* 0x0000400001247983 */ /* 0x000f680000100a00 */
[----:B------:R-:W5:Y:S01]  /*4180*/  LDL.64 R38, [R1+0x108] ;  /* 0x0001080001267983 */ /* 0x000f620000100a00 */
[----:B-1----:R-:W-:-:S03]  /*4190*/  LOP3.LUT R16, R6, 0x1, RZ, 0xc0, !PT ;  /* 0x0000000106107812 */ /* 0x002fc600078ec0ff */
[----:B------:R-:W5:Y:S01]  /*41a0*/  LDL.64 R40, [R1+0x48] ;  /* 0x0000480001287983 */ /* 0x000f620000100a00 */
[----:B------:R-:W-:Y:S02]  /*41b0*/  SHF.R.U32.HI R7, RZ, 0x3, R6 ;  /* 0x00000003ff077819 */ /* 0x000fe40000011606 */
[----:B0-----:R-:W-:Y:S01]  /*41c0*/  SHF.R.U32.HI R0, RZ, 0x4, R0 ;  /* 0x00000004ff007819 */ /* 0x001fe20000011600 */
[----:B------:R-:W5:Y:S01]  /*41d0*/  LDL.64 R42, [R1+0x110] ;  /* 0x00011000012a7983 */ /* 0x000f620000100a00 */
[----:B------:R-:W-:Y:S02]  /*41e0*/  ISETP.NE.U32.AND P0, PT, R16, 0x1, PT ;  /* 0x000000011000780c */ /* 0x000fe40003f05070 */
[----:B------:R-:W-:Y:S01]  /*41f0*/  SHF.R.U32.HI R6, RZ, 0x1, R6 ;  /* 0x00000001ff067819 */ /* 0x000fe20000011606 */
[----:B------:R-:W-:Y:S01]  /*4200*/  IMAD R7, R0, 0x20, R7 ;  /* 0x0000002000077824 */ /* 0x000fe200078e0207 */
[----:B------:R-:W5:Y:S03]  /*4210*/  LDL.64 R44, [R1+0x50] ;  /* 0x00005000012c7983 */ /* 0x000f660000100a00 */
[----:B------:R-:W-:Y:S01]  /*4220*/  IMAD R18, R7, 0x3100, R18 ;  /* 0x0000310007127824 */ /* 0x000fe200078e0212 */
[----:B------:R-:W-:Y:S01]  /*4230*/  LOP3.LUT R7, R6, 0x3, RZ, 0xc0, !PT ;  /* 0x0000000306077812 */ /* 0x000fe200078ec0ff */
[----:B------:R-:W5:Y:S02]  /*4240*/  LDL.64 R46, [R1+0x118] ;  /* 0x00011800012e7983 */ /* 0x000f640000100a00 */
[----:B------:R-:W-:-:S02]  /*4250*/  VIADD R0, R18, 0x7 ;  /* 0x0000000712007836 */ /* 0x000fc40000000000 */
[----:B------:R-:W-:Y:S01]  /*4260*/  @P0 IMAD.MOV R0, RZ, RZ, R18 ;  /* 0x000000ffff000224 */ /* 0x000fe200078e0212 */
[----:B------:R-:W5:Y:S03]  /*4270*/  LDL.64 R48, [R1+0x58] ;  /* 0x0000580001307983 */ /* 0x000f660000100a00 */
[----:B------:R-:W-:Y:S01]  /*4280*/  IMAD R0, R17, 0xc40, R0 ;  /* 0x00000c4011007824 */ /* 0x000fe200078e0200 */
[----:B------:R-:W5:Y:S03]  /*4290*/  LDL.64 R18, [R1+0x38] ;  /* 0x0000380001127983 */ /* 0x000f660000100a00 */
[----:B------:R-:W-:Y:S01]  /*42a0*/  IMAD R0, R7, 0x310, R0 ;  /* 0x0000031007007824 */ /* 0x000fe200078e0200 */
[----:B------:R-:W5:Y:S03]  /*42b0*/  LDL.64 R16, [R1+0xf8] ;  /* 0x0000f80001107983 */ /* 0x000f660000100a00 */
[----:B------:R-:W-:Y:S01]  /*42c0*/  IMAD.WIDE.U32 R6, R0, 0x4, R34 ;  /* 0x0000000400067825 */ /* 0x000fe200078e0022 */
[----:B------:R-:W5:Y:S04]  /*42d0*/  LDL.64 R50, [R1+0x120] ;  /* 0x0001200001327983 */ /* 0x000f680000100a00 */
        /* <DEDUP_REMOVED lines=13> */
[----:B--2---:R-:W-:Y:S04]  /*43b0*/  STG.E desc[UR8][R6.64+0xacc], R52 ;  /* 0x000acc3406007986 */ /* 0x004fe8000c101908 */
[----:B------:R0:W-:Y:S04]  /*43c0*/  STG.E desc[UR8][R6.64+0xad0], R53 ;  /* 0x000ad03506007986 */ /* 0x0001e8000c101908 */
[----:B---3--:R-:W-:Y:S04]  /*43d0*/  STG.E desc[UR8][R6.64], R4 ;  /* 0x0000000406007986 */ /* 0x008fe8000c101908 */
[----:B------:R1:W-:Y:S04]  /*43e0*/  STG.E desc[UR8][R6.64+0x4], R5 ;  /* 0x0000040506007986 */ /* 0x0003e8000c101908 */
[----:B----4-:R-:W-:Y:S04]  /*43f0*/  STG.E desc[UR8][R6.64+0x38], R9 ;  /* 0x0000380906007986 */ /* 0x010fe8000c101908 */
[----:B------:R2:W-:Y:S04]  /*4400*/  STG.E desc[UR8][R6.64+0xa98], R8 ;  /* 0x000a980806007986 */ /* 0x0005e8000c101908 */
[----:B-----5:R-:W-:Y:S04]  /*4410*/  STG.E desc[UR8][R6.64+0x3c], R10 ;  /* 0x00003c0a06007986 */ /* 0x020fe8000c101908 */
[----:B------:R3:W-:Y:S04]  /*4420*/  STG.E desc[UR8][R6.64+0x40], R11 ;  /* 0x0000400b06007986 */ /* 0x0007e8000c101908 */
[----:B------:R-:W-:Y:S04]  /*4430*/  STG.E desc[UR8][R6.64+0x8], R12 ;  /* 0x0000080c06007986 */ /* 0x000fe8000c101908 */
        /* <DEDUP_REMOVED lines=13> */
[----:B0-----:R-:W5:Y:S04]  /*4510*/  LDL.64 R52, [R1+0x60] ;  /* 0x0000600001347983 */ /* 0x001f680000100a00 */
[----:B-1----:R-:W5:Y:S04]  /*4520*/  LDL.64 R4, [R1+0x68] ;  /* 0x0000680001047983 */ /* 0x002f680000100a00 */
[----:B--2---:R-:W2:Y:S04]  /*4530*/  LDL.64 R8, [R1+0x70] ;  /* 0x0000700001087983 */ /* 0x004ea80000100a00 */
[----:B---3--:R-:W3:Y:S04]  /*4540*/  LDL.64 R10, [R1+0x78] ;  /* 0x00007800010a7983 */ /* 0x008ee80000100a00 */
[----:B----4-:R-:W4:Y:S04]  /*4550*/  LDL.64 R12, [R1+0x80] ;  /* 0x00008000010c7983 */ /* 0x010f280000100a00 */
[----:B-----5:R-:W5:Y:S04]  /*4560*/  LDL.64 R14, [R1+0x88] ;  /* 0x00008800010e7983 */ /* 0x020f680000100a00 */
[----:B------:R-:W5:Y:S04]  /*4570*/  LDL.64 R20, [R1+0x90] ;  /* 0x0000900001147983 */ /* 0x000f680000100a00 */
[----:B------:R-:W5:Y:S04]  /*4580*/  LDL.64 R22, [R1+0x98] ;  /* 0x0000980001167983 */ /* 0x000f680000100a00 */
[----:B------:R-:W5:Y:S04]  /*4590*/  LDL.64 R24, [R1+0xa0] ;  /* 0x0000a00001187983 */ /* 0x000f680000100a00 */
[----:B------:R-:W5:Y:S04]  /*45a0*/  LDL.64 R26, [R1+0xa8] ;  /* 0x0000a800011a7983 */ /* 0x000f680000100a00 */
[----:B------:R-:W5:Y:S04]  /*45b0*/  LDL.64 R28, [R1+0xb0] ;  /* 0x0000b000011c7983 */ /* 0x000f680000100a00 */
[----:B------:R-:W-:Y:S04]  /*45c0*/  STG.E desc[UR8][R6.64+0x200], R30 ;  /* 0x0002001e06007986 */ /* 0x000fe8000c101908 */
        /* <DEDUP_REMOVED lines=57> */
[----:B--2---:R-:W-:Y:S04]  /*4960*/  STG.E desc[UR8][R6.64+0x700], R8 ;  /* 0x0007000806007986 */ /* 0x004fe8000c101908 */
[----:B------:R-:W-:Y:S04]  /*4970*/  STG.E desc[UR8][R6.64+0x704], R9 ;  /* 0x0007040906007986 */ /* 0x000fe8000c101908 */
[----:B---3--:R-:W-:Y:S04]  /*4980*/  STG.E desc[UR8][R6.64+0x708], R10 ;  /* 0x0007080a06007986 */ /* 0x008fe8000c101908 */
[----:B------:R-:W-:Y:S04]  /*4990*/  STG.E desc[UR8][R6.64+0x70c], R11 ;  /* 0x00070c0b06007986 */ /* 0x000fe8000c101908 */
[----:B----4-:R-:W-:Y:S04]  /*49a0*/  STG.E desc[UR8][R6.64+0x710], R12 ;  /* 0x0007100c06007986 */ /* 0x010fe8000c101908 */
[----:B------:R-:W-:Y:S04]  /*49b0*/  STG.E desc[UR8][R6.64+0x714], R13 ;  /* 0x0007140d06007986 */ /* 0x000fe8000c101908 */
[----:B-----5:R-:W-:Y:S04]  /*49c0*/  STG.E desc[UR8][R6.64+0x718], R14 ;  /* 0x0007180e06007986 */ /* 0x020fe8000c101908 */
        /* <DEDUP_REMOVED lines=10> */
[----:B------:R-:W-:Y:S01]  /*4a70*/  STG.E desc[UR8][R6.64+0xa8c], R29 ;  /* 0x000a8c1d06007986 */ /* 0x000fe2000c101908 */
[----:B------:R-:W-:Y:S05]  /*4a80*/  EXIT ;  /* 0x000000000000794d */ /* 0x000fea0003800000 */
.L_x_8:
[----:B------:R-:W-:-:S00]  /*4a90*/  BRA `(.L_x_8) ;  /* 0xfffffffc00fc7947 */ /* 0x000fc0000383ffff */
[----:B------:R-:W-:-:S00]  /*4aa0*/  NOP ;  /* 0x0000000000007918 */ /* 0x000fc00000000000 */
        /* <DEDUP_REMOVED lines=13> */
.L_x_9:


//--------------------- .nv.shared.candidate6     --------------------------
	.section	.nv.shared.candidate6,"aw",@nobits
	.sectionflags	@""
	.align	4
.nv.shared.candidate6:
	.zero		30976


//--------------------- .nv.shared.reserved.0     --------------------------
	.section	.nv.shared.reserved.0,"aw",@nobits
	.weak		__nv_reservedSMEM_offset_0_alias
	.size		__nv_reservedSMEM_offset_0_alias, 0, 64
	.other		__nv_reservedSMEM_offset_0_alias,@"STO_CUDA_RESERVED_SHARED STV_DEFAULT"
__nv_reservedSMEM_offset_0_alias:
	.zero		0
	.zero		64


//--------------------- .nv.constant0.candidate6  --------------------------
	.section	.nv.constant0.candidate6,"a",@progbits
	.sectionflags	@""
	.align	4
.nv.constant0.candidate6:
	.zero		920


//--------------------- SYMBOLS --------------------------

	.type		.nv.reservedSmem.offset0,@object
	.size		.nv.reservedSmem.offset0,0x4
	.type		.nv.reservedSmem.cap,@object
	.size		.nv.reservedSmem.cap,0x4
